//
// Generated by NVIDIA NVVM Compiler
//
// Compiler Build ID: CL-36424714
// Cuda compilation tools, release 13.0, V13.0.88
// Based on NVVM 20.0.0
//

.version 9.0
.target sm_100
.address_size 64

	// .globl	_Z7addScanPiS_i
// _ZZ10prefixScanPiS_iE4temp has been demoted

.visible .entry _Z7addScanPiS_i(
	.param .u64 .ptr .align 1 _Z7addScanPiS_i_param_0,
	.param .u64 .ptr .align 1 _Z7addScanPiS_i_param_1,
	.param .u32 _Z7addScanPiS_i_param_2
)
{
	.reg .pred 	%p<7>;
	.reg .b32 	%r<60>;
	.reg .b64 	%rd<30>;

	ld.param.u64 	%rd7, [_Z7addScanPiS_i_param_0];
	ld.param.u64 	%rd8, [_Z7addScanPiS_i_param_1];
	ld.param.u32 	%r20, [_Z7addScanPiS_i_param_2];
	cvta.to.global.u64 	%rd1, %rd7;
	cvta.to.global.u64 	%rd2, %rd8;
	mov.u32 	%r57, %ctaid.x;
	add.s32 	%r59, %r57, 1;
	mov.u32 	%r3, %nctaid.x;
	setp.ge.s32 	%p1, %r59, %r20;
	@%p1 bra 	$L__BB0_7;
	mov.u32 	%r4, %ntid.x;
	mov.u32 	%r5, %tid.x;
	add.s32 	%r21, %r59, %r3;
	max.s32 	%r22, %r20, %r21;
	not.b32 	%r23, %r3;
	add.s32 	%r24, %r22, %r23;
	sub.s32 	%r25, %r24, %r57;
	setp.ne.s32 	%p2, %r25, 0;
	selp.u32 	%r26, 1, 0, %p2;
	selp.s32 	%r27, -1, 0, %p2;
	add.s32 	%r28, %r25, %r27;
	div.u32 	%r29, %r28, %r3;
	add.s32 	%r6, %r29, %r26;
	and.b32  	%r30, %r6, 3;
	setp.eq.s32 	%p3, %r30, 3;
	@%p3 bra 	$L__BB0_5;
	mul.wide.u32 	%rd9, %r57, 4;
	add.s64 	%rd10, %rd9, %rd2;
	add.s64 	%rd29, %rd10, 4;
	mul.wide.u32 	%rd4, %r3, 4;
	mad.lo.s32 	%r56, %r4, %r59, %r5;
	mul.lo.s32 	%r8, %r4, %r3;
	add.s32 	%r31, %r6, 1;
	and.b32  	%r32, %r31, 3;
	neg.s32 	%r55, %r32;
$L__BB0_3:
	.pragma "nounroll";
	ld.global.u32 	%r33, [%rd29];
	mul.wide.s32 	%rd11, %r56, 4;
	add.s64 	%rd12, %rd1, %rd11;
	ld.global.u32 	%r34, [%rd12];
	add.s32 	%r35, %r34, %r33;
	st.global.u32 	[%rd12], %r35;
	add.s32 	%r57, %r57, %r3;
	add.s64 	%rd29, %rd29, %rd4;
	add.s32 	%r56, %r56, %r8;
	add.s32 	%r55, %r55, 1;
	setp.ne.s32 	%p4, %r55, 0;
	@%p4 bra 	$L__BB0_3;
	add.s32 	%r59, %r57, 1;
$L__BB0_5:
	setp.lt.u32 	%p5, %r6, 3;
	@%p5 bra 	$L__BB0_7;
$L__BB0_6:
	mad.lo.s32 	%r36, %r59, %r4, %r5;
	mul.wide.u32 	%rd13, %r59, 4;
	add.s64 	%rd14, %rd2, %rd13;
	ld.global.u32 	%r37, [%rd14];
	mul.wide.s32 	%rd15, %r36, 4;
	add.s64 	%rd16, %rd1, %rd15;
	ld.global.u32 	%r38, [%rd16];
	add.s32 	%r39, %r38, %r37;
	st.global.u32 	[%rd16], %r39;
	add.s32 	%r40, %r59, %r3;
	mad.lo.s32 	%r41, %r40, %r4, %r5;
	mul.wide.u32 	%rd17, %r40, 4;
	add.s64 	%rd18, %rd2, %rd17;
	ld.global.u32 	%r42, [%rd18];
	mul.wide.s32 	%rd19, %r41, 4;
	add.s64 	%rd20, %rd1, %rd19;
	ld.global.u32 	%r43, [%rd20];
	add.s32 	%r44, %r43, %r42;
	st.global.u32 	[%rd20], %r44;
	add.s32 	%r45, %r40, %r3;
	mad.lo.s32 	%r46, %r45, %r4, %r5;
	mul.wide.u32 	%rd21, %r45, 4;
	add.s64 	%rd22, %rd2, %rd21;
	ld.global.u32 	%r47, [%rd22];
	mul.wide.s32 	%rd23, %r46, 4;
	add.s64 	%rd24, %rd1, %rd23;
	ld.global.u32 	%r48, [%rd24];
	add.s32 	%r49, %r48, %r47;
	st.global.u32 	[%rd24], %r49;
	add.s32 	%r50, %r45, %r3;
	mad.lo.s32 	%r51, %r50, %r4, %r5;
	mul.wide.u32 	%rd25, %r50, 4;
	add.s64 	%rd26, %rd2, %rd25;
	ld.global.u32 	%r52, [%rd26];
	mul.wide.s32 	%rd27, %r51, 4;
	add.s64 	%rd28, %rd1, %rd27;
	ld.global.u32 	%r53, [%rd28];
	add.s32 	%r54, %r53, %r52;
	st.global.u32 	[%rd28], %r54;
	add.s32 	%r59, %r50, %r3;
	setp.lt.s32 	%p6, %r59, %r20;
	@%p6 bra 	$L__BB0_6;
$L__BB0_7:
	ret;

}
	// .globl	_Z10prefixScanPiS_i
.visible .entry _Z10prefixScanPiS_i(
	.param .u64 .ptr .align 1 _Z10prefixScanPiS_i_param_0,
	.param .u64 .ptr .align 1 _Z10prefixScanPiS_i_param_1,
	.param .u32 _Z10prefixScanPiS_i_param_2
)
{
	.reg .pred 	%p<26>;
	.reg .b32 	%r<169>;
	.reg .b64 	%rd<15>;
	// demoted variable
	.shared .align 4 .b8 _ZZ10prefixScanPiS_iE4temp[4096];
	ld.param.u32 	%r22, [_Z10prefixScanPiS_i_param_2];
	mov.u32 	%r168, %ctaid.x;
	mov.u32 	%r2, %nctaid.x;
	setp.ge.s32 	%p1, %r168, %r22;
	@%p1 bra 	$L__BB1_45;
	ld.param.u64 	%rd13, [_Z10prefixScanPiS_i_param_1];
	ld.param.u64 	%rd12, [_Z10prefixScanPiS_i_param_0];
	mov.u32 	%r23, %ntid.x;
	mov.u32 	%r3, %tid.x;
	shr.u32 	%r24, %r3, 5;
	add.s32 	%r25, %r24, %r3;
	shl.b32 	%r26, %r25, 2;
	mov.u32 	%r27, _ZZ10prefixScanPiS_iE4temp;
	add.s32 	%r4, %r27, %r26;
	add.s32 	%r28, %r3, 1;
	add.s32 	%r29, %r3, -1;
	shr.u32 	%r30, %r29, 5;
	add.s32 	%r31, %r30, %r3;
	shl.b32 	%r32, %r31, 2;
	add.s32 	%r5, %r27, %r32;
	add.s32 	%r33, %r3, -2;
	shr.s32 	%r34, %r33, 5;
	add.s32 	%r35, %r34, %r3;
	shl.b32 	%r36, %r35, 2;
	add.s32 	%r6, %r27, %r36;
	add.s32 	%r37, %r3, -4;
	shr.s32 	%r38, %r37, 5;
	add.s32 	%r39, %r38, %r3;
	shl.b32 	%r40, %r39, 2;
	add.s32 	%r7, %r27, %r40;
	add.s32 	%r41, %r3, -8;
	shr.s32 	%r42, %r41, 5;
	add.s32 	%r43, %r42, %r3;
	shl.b32 	%r44, %r43, 2;
	add.s32 	%r8, %r27, %r44;
	add.s32 	%r45, %r3, -16;
	shr.s32 	%r46, %r45, 5;
	add.s32 	%r47, %r46, %r3;
	shl.b32 	%r48, %r47, 2;
	add.s32 	%r9, %r27, %r48;
	and.b32  	%r10, %r28, 63;
	add.s32 	%r49, %r3, -32;
	shr.s32 	%r50, %r49, 5;
	add.s32 	%r51, %r50, %r3;
	shl.b32 	%r52, %r51, 2;
	add.s32 	%r11, %r27, %r52;
	add.s32 	%r53, %r3, -64;
	shr.s32 	%r54, %r53, 5;
	add.s32 	%r55, %r54, %r3;
	shl.b32 	%r56, %r55, 2;
	add.s32 	%r12, %r27, %r56;
	add.s32 	%r57, %r3, -128;
	shr.s32 	%r58, %r57, 5;
	add.s32 	%r59, %r58, %r3;
	shl.b32 	%r60, %r59, 2;
	add.s32 	%r13, %r27, %r60;
	add.s32 	%r61, %r3, -256;
	shr.s32 	%r62, %r61, 5;
	add.s32 	%r63, %r62, %r3;
	shl.b32 	%r64, %r63, 2;
	add.s32 	%r14, %r27, %r64;
	add.s32 	%r65, %r3, -512;
	shr.s32 	%r66, %r65, 5;
	add.s32 	%r67, %r66, %r3;
	shl.b32 	%r68, %r67, 2;
	add.s32 	%r15, %r27, %r68;
	mul.wide.u32 	%rd8, %r168, 4;
	cvta.to.global.u64 	%rd9, %rd13;
	add.s64 	%rd14, %rd9, %rd8;
	mad.lo.s32 	%r167, %r23, %r168, %r3;
	mul.lo.s32 	%r17, %r23, %r2;
	cvta.to.global.u64 	%rd2, %rd12;
	mul.wide.u32 	%rd11, %r2, 4;
$L__BB1_2:
	and.b32  	%r69, %r3, 1;
	setp.eq.b32 	%p2, %r69, 1;
	not.pred 	%p3, %p2;
	mul.wide.u32 	%rd10, %r167, 4;
	add.s64 	%rd4, %rd2, %rd10;
	ld.global.u32 	%r70, [%rd4];
	st.shared.u32 	[%r4], %r70;
	bar.sync 	0;
	@%p3 bra 	$L__BB1_4;
	ld.shared.u32 	%r71, [%r5+-4];
	ld.shared.u32 	%r72, [%r4];
	add.s32 	%r73, %r72, %r71;
	st.shared.u32 	[%r4], %r73;
$L__BB1_4:
	and.b32  	%r75, %r28, 3;
	setp.ne.s32 	%p4, %r75, 0;
	bar.sync 	0;
	@%p4 bra 	$L__BB1_6;
	ld.shared.u32 	%r76, [%r6+-8];
	ld.shared.u32 	%r77, [%r4];
	add.s32 	%r78, %r77, %r76;
	st.shared.u32 	[%r4], %r78;
$L__BB1_6:
	and.b32  	%r80, %r28, 7;
	setp.ne.s32 	%p5, %r80, 0;
	bar.sync 	0;
	@%p5 bra 	$L__BB1_8;
	ld.shared.u32 	%r81, [%r7+-16];
	ld.shared.u32 	%r82, [%r4];
	add.s32 	%r83, %r82, %r81;
	st.shared.u32 	[%r4], %r83;
$L__BB1_8:
	and.b32  	%r85, %r28, 15;
	setp.ne.s32 	%p6, %r85, 0;
	bar.sync 	0;
	@%p6 bra 	$L__BB1_10;
	ld.shared.u32 	%r86, [%r8+-32];
	ld.shared.u32 	%r87, [%r4];
	add.s32 	%r88, %r87, %r86;
	st.shared.u32 	[%r4], %r88;
$L__BB1_10:
	and.b32  	%r90, %r28, 31;
	setp.ne.s32 	%p7, %r90, 0;
	bar.sync 	0;
	@%p7 bra 	$L__BB1_12;
	ld.shared.u32 	%r91, [%r9+-64];
	ld.shared.u32 	%r92, [%r4];
	add.s32 	%r93, %r92, %r91;
	st.shared.u32 	[%r4], %r93;
$L__BB1_12:
	setp.ne.s32 	%p8, %r10, 0;
	bar.sync 	0;
	@%p8 bra 	$L__BB1_14;
	ld.shared.u32 	%r94, [%r11+-128];
	ld.shared.u32 	%r95, [%r4];
	add.s32 	%r96, %r95, %r94;
	st.shared.u32 	[%r4], %r96;
$L__BB1_14:
	and.b32  	%r98, %r28, 127;
	setp.ne.s32 	%p9, %r98, 0;
	bar.sync 	0;
	@%p9 bra 	$L__BB1_16;
	ld.shared.u32 	%r99, [%r12+-256];
	ld.shared.u32 	%r100, [%r4];
	add.s32 	%r101, %r100, %r99;
	st.shared.u32 	[%r4], %r101;
$L__BB1_16:
	and.b32  	%r103, %r28, 255;
	setp.ne.s32 	%p10, %r103, 0;
	bar.sync 	0;
	@%p10 bra 	$L__BB1_18;
	ld.shared.u32 	%r104, [%r13+-512];
	ld.shared.u32 	%r105, [%r4];
	add.s32 	%r106, %r105, %r104;
	st.shared.u32 	[%r4], %r106;
$L__BB1_18:
	and.b32  	%r108, %r28, 511;
	setp.ne.s32 	%p11, %r108, 0;
	bar.sync 	0;
	@%p11 bra 	$L__BB1_20;
	ld.shared.u32 	%r109, [%r14+-1024];
	ld.shared.u32 	%r110, [%r4];
	add.s32 	%r111, %r110, %r109;
	st.shared.u32 	[%r4], %r111;
$L__BB1_20:
	and.b32  	%r113, %r28, 1023;
	setp.ne.s32 	%p12, %r113, 0;
	bar.sync 	0;
	@%p12 bra 	$L__BB1_22;
	ld.shared.u32 	%r114, [%r15+-2048];
	ld.shared.u32 	%r115, [%r4];
	add.s32 	%r116, %r115, %r114;
	st.shared.u32 	[%r4], %r116;
$L__BB1_22:
	setp.ne.s32 	%p13, %r3, 0;
	bar.sync 	0;
	@%p13 bra 	$L__BB1_24;
	ld.shared.u32 	%r117, [_ZZ10prefixScanPiS_iE4temp+4216];
	st.global.u32 	[%rd14], %r117;
	mov.b32 	%r118, 0;
	st.shared.u32 	[_ZZ10prefixScanPiS_iE4temp+4216], %r118;
$L__BB1_24:
	bar.sync 	0;
	@%p12 bra 	$L__BB1_26;
	ld.shared.u32 	%r121, [%r4];
	ld.shared.u32 	%r122, [%r15+-2048];
	add.s32 	%r123, %r122, %r121;
	st.shared.u32 	[%r4], %r123;
	st.shared.u32 	[%r15+-2048], %r121;
$L__BB1_26:
	bar.sync 	0;
	@%p11 bra 	$L__BB1_28;
	ld.shared.u32 	%r126, [%r4];
	ld.shared.u32 	%r127, [%r14+-1024];
	add.s32 	%r128, %r127, %r126;
	st.shared.u32 	[%r4], %r128;
	st.shared.u32 	[%r14+-1024], %r126;
$L__BB1_28:
	bar.sync 	0;
	@%p10 bra 	$L__BB1_30;
	ld.shared.u32 	%r131, [%r4];
	ld.shared.u32 	%r132, [%r13+-512];
	add.s32 	%r133, %r132, %r131;
	st.shared.u32 	[%r4], %r133;
	st.shared.u32 	[%r13+-512], %r131;
$L__BB1_30:
	bar.sync 	0;
	@%p9 bra 	$L__BB1_32;
	ld.shared.u32 	%r136, [%r4];
	ld.shared.u32 	%r137, [%r12+-256];
	add.s32 	%r138, %r137, %r136;
	st.shared.u32 	[%r4], %r138;
	st.shared.u32 	[%r12+-256], %r136;
$L__BB1_32:
	bar.sync 	0;
	@%p8 bra 	$L__BB1_34;
	ld.shared.u32 	%r139, [%r4];
	ld.shared.u32 	%r140, [%r11+-128];
	add.s32 	%r141, %r140, %r139;
	st.shared.u32 	[%r4], %r141;
	st.shared.u32 	[%r11+-128], %r139;
$L__BB1_34:
	bar.sync 	0;
	@%p7 bra 	$L__BB1_36;
	ld.shared.u32 	%r144, [%r4];
	ld.shared.u32 	%r145, [%r9+-64];
	add.s32 	%r146, %r145, %r144;
	st.shared.u32 	[%r4], %r146;
	st.shared.u32 	[%r9+-64], %r144;
$L__BB1_36:
	setp.ne.s32 	%p20, %r85, 0;
	bar.sync 	0;
	@%p20 bra 	$L__BB1_38;
	ld.shared.u32 	%r149, [%r4];
	ld.shared.u32 	%r150, [%r8+-32];
	add.s32 	%r151, %r150, %r149;
	st.shared.u32 	[%r4], %r151;
	st.shared.u32 	[%r8+-32], %r149;
$L__BB1_38:
	and.b32  	%r153, %r28, 7;
	setp.ne.s32 	%p21, %r153, 0;
	bar.sync 	0;
	@%p21 bra 	$L__BB1_40;
	ld.shared.u32 	%r154, [%r4];
	ld.shared.u32 	%r155, [%r7+-16];
	add.s32 	%r156, %r155, %r154;
	st.shared.u32 	[%r4], %r156;
	st.shared.u32 	[%r7+-16], %r154;
$L__BB1_40:
	and.b32  	%r158, %r28, 3;
	setp.ne.s32 	%p22, %r158, 0;
	bar.sync 	0;
	@%p22 bra 	$L__BB1_42;
	ld.shared.u32 	%r159, [%r4];
	ld.shared.u32 	%r160, [%r6+-8];
	add.s32 	%r161, %r160, %r159;
	st.shared.u32 	[%r4], %r161;
	st.shared.u32 	[%r6+-8], %r159;
$L__BB1_42:
	setp.eq.b32 	%p23, %r69, 1;
	not.pred 	%p24, %p23;
	bar.sync 	0;
	@%p24 bra 	$L__BB1_44;
	ld.shared.u32 	%r163, [%r4];
	ld.shared.u32 	%r164, [%r5+-4];
	add.s32 	%r165, %r164, %r163;
	st.shared.u32 	[%r4], %r165;
	st.shared.u32 	[%r5+-4], %r163;
$L__BB1_44:
	bar.sync 	0;
	ld.shared.u32 	%r166, [%r4];
	st.global.u32 	[%rd4], %r166;
	add.s32 	%r168, %r168, %r2;
	add.s64 	%rd14, %rd14, %rd11;
	add.s32 	%r167, %r167, %r17;
	setp.lt.s32 	%p25, %r168, %r22;
	@%p25 bra 	$L__BB1_2;
$L__BB1_45:
	ret;

}
	// .globl	_Z4histPiS_i
.visible .entry _Z4histPiS_i(
	.param .u64 .ptr .align 1 _Z4histPiS_i_param_0,
	.param .u64 .ptr .align 1 _Z4histPiS_i_param_1,
	.param .u32 _Z4histPiS_i_param_2
)
{
	.reg .pred 	%p<7>;
	.reg .b32 	%r<41>;
	.reg .b64 	%rd<23>;

	ld.param.u64 	%rd3, [_Z4histPiS_i_param_0];
	ld.param.u64 	%rd4, [_Z4histPiS_i_param_1];
	ld.param.u32 	%r12, [_Z4histPiS_i_param_2];
	cvta.to.global.u64 	%rd1, %rd3;
	cvta.to.global.u64 	%rd2, %rd4;
	mov.u32 	%r13, %ctaid.x;
	mov.u32 	%r14, %ntid.x;
	mov.u32 	%r15, %tid.x;
	mad.lo.s32 	%r39, %r13, %r14, %r15;
	mov.u32 	%r16, %nctaid.x;
	mul.lo.s32 	%r2, %r16, %r14;
	setp.ge.s32 	%p1, %r39, %r12;
	@%p1 bra 	$L__BB2_7;
	add.s32 	%r17, %r39, %r2;
	max.s32 	%r18, %r12, %r17;
	setp.lt.s32 	%p2, %r17, %r12;
	selp.u32 	%r19, 1, 0, %p2;
	add.s32 	%r20, %r17, %r19;
	sub.s32 	%r21, %r18, %r20;
	div.u32 	%r22, %r21, %r2;
	add.s32 	%r3, %r22, %r19;
	and.b32  	%r23, %r3, 3;
	setp.eq.s32 	%p3, %r23, 3;
	@%p3 bra 	$L__BB2_4;
	add.s32 	%r24, %r3, 1;
	and.b32  	%r25, %r24, 3;
	neg.s32 	%r37, %r25;
$L__BB2_3:
	.pragma "nounroll";
	mul.wide.s32 	%rd5, %r39, 4;
	add.s64 	%rd6, %rd2, %rd5;
	ld.global.u32 	%r26, [%rd6];
	mul.wide.s32 	%rd7, %r26, 4;
	add.s64 	%rd8, %rd1, %rd7;
	atom.global.add.u32 	%r27, [%rd8], 1;
	add.s32 	%r39, %r39, %r2;
	add.s32 	%r37, %r37, 1;
	setp.ne.s32 	%p4, %r37, 0;
	@%p4 bra 	$L__BB2_3;
$L__BB2_4:
	setp.lt.u32 	%p5, %r3, 3;
	@%p5 bra 	$L__BB2_7;
	mul.wide.s32 	%rd13, %r2, 4;
	shl.b32 	%r36, %r2, 2;
$L__BB2_6:
	mul.wide.s32 	%rd9, %r39, 4;
	add.s64 	%rd10, %rd2, %rd9;
	ld.global.u32 	%r28, [%rd10];
	mul.wide.s32 	%rd11, %r28, 4;
	add.s64 	%rd12, %rd1, %rd11;
	atom.global.add.u32 	%r29, [%rd12], 1;
	add.s64 	%rd14, %rd10, %rd13;
	ld.global.u32 	%r30, [%rd14];
	mul.wide.s32 	%rd15, %r30, 4;
	add.s64 	%rd16, %rd1, %rd15;
	atom.global.add.u32 	%r31, [%rd16], 1;
	add.s64 	%rd17, %rd14, %rd13;
	ld.global.u32 	%r32, [%rd17];
	mul.wide.s32 	%rd18, %r32, 4;
	add.s64 	%rd19, %rd1, %rd18;
	atom.global.add.u32 	%r33, [%rd19], 1;
	add.s64 	%rd20, %rd17, %rd13;
	ld.global.u32 	%r34, [%rd20];
	mul.wide.s32 	%rd21, %r34, 4;
	add.s64 	%rd22, %rd1, %rd21;
	atom.global.add.u32 	%r35, [%rd22], 1;
	add.s32 	%r39, %r36, %r39;
	setp.lt.s32 	%p6, %r39, %r12;
	@%p6 bra 	$L__BB2_6;
$L__BB2_7:
	ret;

}
	// .globl	_Z7initResPi
.visible .entry _Z7initResPi(
	.param .u64 .ptr .align 1 _Z7initResPi_param_0
)
{
	.reg .pred 	%p<7>;
	.reg .b32 	%r<32>;
	.reg .b64 	%rd<11>;

	ld.param.u64 	%rd2, [_Z7initResPi_param_0];
	cvta.to.global.u64 	%rd1, %rd2;
	mov.u32 	%r12, %ctaid.x;
	mov.u32 	%r13, %ntid.x;
	mov.u32 	%r14, %tid.x;
	mad.lo.s32 	%r30, %r12, %r13, %r14;
	mov.u32 	%r15, %nctaid.x;
	mul.lo.s32 	%r2, %r15, %r13;
	setp.gt.s32 	%p1, %r30, 16777215;
	@%p1 bra 	$L__BB3_7;
	add.s32 	%r16, %r30, %r2;
	max.s32 	%r17, %r16, 16777216;
	setp.lt.s32 	%p2, %r16, 16777216;
	selp.u32 	%r18, 1, 0, %p2;
	add.s32 	%r19, %r16, %r18;
	sub.s32 	%r20, %r17, %r19;
	div.u32 	%r21, %r20, %r2;
	add.s32 	%r3, %r21, %r18;
	and.b32  	%r22, %r3, 3;
	setp.eq.s32 	%p3, %r22, 3;
	@%p3 bra 	$L__BB3_4;
	add.s32 	%r23, %r3, 1;
	and.b32  	%r24, %r23, 3;
	neg.s32 	%r28, %r24;
$L__BB3_3:
	.pragma "nounroll";
	mul.wide.s32 	%rd3, %r30, 4;
	add.s64 	%rd4, %rd1, %rd3;
	mov.b32 	%r25, 0;
	st.global.u32 	[%rd4], %r25;
	add.s32 	%r30, %r30, %r2;
	add.s32 	%r28, %r28, 1;
	setp.ne.s32 	%p4, %r28, 0;
	@%p4 bra 	$L__BB3_3;
$L__BB3_4:
	setp.lt.u32 	%p5, %r3, 3;
	@%p5 bra 	$L__BB3_7;
	mul.wide.s32 	%rd7, %r2, 4;
	shl.b32 	%r27, %r2, 2;
$L__BB3_6:
	mul.wide.s32 	%rd5, %r30, 4;
	add.s64 	%rd6, %rd1, %rd5;
	mov.b32 	%r26, 0;
	st.global.u32 	[%rd6], %r26;
	add.s64 	%rd8, %rd6, %rd7;
	st.global.u32 	[%rd8], %r26;
	add.s64 	%rd9, %rd8, %rd7;
	st.global.u32 	[%rd9], %r26;
	add.s64 	%rd10, %rd9, %rd7;
	st.global.u32 	[%rd10], %r26;
	add.s32 	%r30, %r27, %r30;
	setp.lt.s32 	%p6, %r30, 16777216;
	@%p6 bra 	$L__BB3_6;
$L__BB3_7:
	ret;

}
	// .globl	_Z8finalResPiS_i
.visible .entry _Z8finalResPiS_i(
	.param .u64 .ptr .align 1 _Z8finalResPiS_i_param_0,
	.param .u64 .ptr .align 1 _Z8finalResPiS_i_param_1,
	.param .u32 _Z8finalResPiS_i_param_2
)
{
	.reg .pred 	%p<11>;
	.reg .b32 	%r<51>;
	.reg .b64 	%rd<17>;

	ld.param.u64 	%rd4, [_Z8finalResPiS_i_param_0];
	ld.param.u64 	%rd5, [_Z8finalResPiS_i_param_1];
	ld.param.u32 	%r20, [_Z8finalResPiS_i_param_2];
	cvta.to.global.u64 	%rd1, %rd4;
	cvta.to.global.u64 	%rd2, %rd5;
	mov.u32 	%r21, %ctaid.x;
	mov.u32 	%r22, %ntid.x;
	mov.u32 	%r23, %tid.x;
	mad.lo.s32 	%r1, %r21, %r22, %r23;
	mov.u32 	%r24, %nctaid.x;
	mul.lo.s32 	%r2, %r24, %r22;
	setp.gt.s32 	%p1, %r1, 16777214;
	@%p1 bra 	$L__BB4_5;
	mov.u32 	%r25, %ntid.y;
	mov.u32 	%r26, %nctaid.y;
	mul.lo.s32 	%r3, %r26, %r25;
	mov.u32 	%r27, %tid.y;
	mov.u32 	%r28, %ctaid.y;
	mad.lo.s32 	%r4, %r28, %r25, %r27;
	mov.u32 	%r45, %r1;
$L__BB4_2:
	mul.wide.s32 	%rd6, %r45, 4;
	add.s64 	%rd3, %rd2, %rd6;
	ld.global.u32 	%r29, [%rd3];
	add.s32 	%r46, %r4, %r29;
	ld.global.u32 	%r30, [%rd3+4];
	setp.ge.s32 	%p2, %r46, %r30;
	@%p2 bra 	$L__BB4_4;
$L__BB4_3:
	mul.wide.s32 	%rd7, %r46, 4;
	add.s64 	%rd8, %rd1, %rd7;
	st.global.u32 	[%rd8], %r45;
	add.s32 	%r46, %r46, %r3;
	ld.global.u32 	%r31, [%rd3+4];
	setp.lt.s32 	%p3, %r46, %r31;
	@%p3 bra 	$L__BB4_3;
$L__BB4_4:
	add.s32 	%r45, %r45, %r2;
	setp.lt.s32 	%p4, %r45, 16777215;
	@%p4 bra 	$L__BB4_2;
$L__BB4_5:
	ld.global.u32 	%r32, [%rd2+67108860];
	add.s32 	%r49, %r32, %r1;
	setp.ge.s32 	%p5, %r49, %r20;
	@%p5 bra 	$L__BB4_12;
	add.s32 	%r33, %r49, %r2;
	max.s32 	%r34, %r20, %r33;
	setp.lt.s32 	%p6, %r33, %r20;
	selp.u32 	%r35, 1, 0, %p6;
	add.s32 	%r36, %r33, %r35;
	sub.s32 	%r37, %r34, %r36;
	div.u32 	%r38, %r37, %r2;
	add.s32 	%r11, %r38, %r35;
	and.b32  	%r39, %r11, 3;
	setp.eq.s32 	%p7, %r39, 3;
	@%p7 bra 	$L__BB4_9;
	add.s32 	%r40, %r11, 1;
	and.b32  	%r41, %r40, 3;
	neg.s32 	%r47, %r41;
$L__BB4_8:
	.pragma "nounroll";
	mul.wide.s32 	%rd9, %r49, 4;
	add.s64 	%rd10, %rd1, %rd9;
	mov.b32 	%r42, 16777215;
	st.global.u32 	[%rd10], %r42;
	add.s32 	%r49, %r49, %r2;
	add.s32 	%r47, %r47, 1;
	setp.ne.s32 	%p8, %r47, 0;
	@%p8 bra 	$L__BB4_8;
$L__BB4_9:
	setp.lt.u32 	%p9, %r11, 3;
	@%p9 bra 	$L__BB4_12;
	mul.wide.s32 	%rd13, %r2, 4;
	shl.b32 	%r44, %r2, 2;
$L__BB4_11:
	mul.wide.s32 	%rd11, %r49, 4;
	add.s64 	%rd12, %rd1, %rd11;
	mov.b32 	%r43, 16777215;
	st.global.u32 	[%rd12], %r43;
	add.s64 	%rd14, %rd12, %rd13;
	st.global.u32 	[%rd14], %r43;
	add.s64 	%rd15, %rd14, %rd13;
	st.global.u32 	[%rd15], %r43;
	add.s64 	%rd16, %rd15, %rd13;
	st.global.u32 	[%rd16], %r43;
	add.s32 	%r49, %r44, %r49;
	setp.lt.s32 	%p10, %r49, %r20;
	@%p10 bra 	$L__BB4_11;
$L__BB4_12:
	ret;

}


// ===== COMPILED SASS (sm_100) =====

	.target	sm_100

	.elftype	@"ET_EXEC"


//--------------------- .note.nv.tkinfo           --------------------------
	.section	.note.nv.tkinfo,"",@"SHT_NOTE"
	.sectionflags	@"SHF_NOTE_NV_TKINFO"
	.tkinfo
        /*0018*/ 	.word	0x00000002
        /*0030*/ 	.string	""
        /*0030*/ 	.string	"ptxas"
        /*0030*/ 	.string	"Cuda compilation tools, release 13.0, V13.0.88"
        /*0030*/ 	.string	"Build cuda_13.0.r13.0/compiler.36424714_0"
        /*0030*/ 	.string	"-arch sm_100 -m 64 "



//--------------------- .note.nv.cuinfo           --------------------------
	.section	.note.nv.cuinfo,"",@"SHT_NOTE"
	.sectionflags	@"SHF_NOTE_NV_CUINFO"
        /*0018*/ 	.short	0x0002
        /*001a*/ 	.short	0x0064
        /*001c*/ 	.short	0x0082
	.zero		2


//--------------------- .nv.info                  --------------------------
	.section	.nv.info,"",@"SHT_CUDA_INFO"
	.align	4


	//----- nvinfo : EIATTR_REGCOUNT
	.align		4
        /*0000*/ 	.byte	0x04, 0x2f
        /*0002*/ 	.short	(.L_1 - .L_0)
	.align		4
.L_0:
        /*0004*/ 	.word	index@(_Z7addScanPiS_i)
        /*0008*/ 	.word	0x0000001c


	//----- nvinfo : EIATTR_FRAME_SIZE
	.align		4
.L_1:
        /*000c*/ 	.byte	0x04, 0x11
        /*000e*/ 	.short	(.L_3 - .L_2)
	.align		4
.L_2:
        /*0010*/ 	.word	index@(_Z7addScanPiS_i)
        /*0014*/ 	.word	0x00000000


	//----- nvinfo : EIATTR_REGCOUNT
	.align		4
.L_3:
        /*0018*/ 	.byte	0x04, 0x2f
        /*001a*/ 	.short	(.L_5 - .L_4)
	.align		4
.L_4:
        /*001c*/ 	.word	index@(_Z10prefixScanPiS_i)
        /*0020*/ 	.word	0x00000020


	//----- nvinfo : EIATTR_FRAME_SIZE
	.align		4
.L_5:
        /*0024*/ 	.byte	0x04, 0x11
        /*0026*/ 	.short	(.L_7 - .L_6)
	.align		4
.L_6:
        /*0028*/ 	.word	index@(_Z10prefixScanPiS_i)
        /*002c*/ 	.word	0x00000000


	//----- nvinfo : EIATTR_REGCOUNT
	.align		4
.L_7:
        /*0030*/ 	.byte	0x04, 0x2f
        /*0032*/ 	.short	(.L_9 - .L_8)
	.align		4
.L_8:
        /*0034*/ 	.word	index@(_Z4histPiS_i)
        /*0038*/ 	.word	0x0000001a


	//----- nvinfo : EIATTR_FRAME_SIZE
	.align		4
.L_9:
        /*003c*/ 	.byte	0x04, 0x11
        /*003e*/ 	.short	(.L_11 - .L_10)
	.align		4
.L_10:
        /*0040*/ 	.word	index@(_Z4histPiS_i)
        /*0044*/ 	.word	0x00000000


	//----- nvinfo : EIATTR_REGCOUNT
	.align		4
.L_11:
        /*0048*/ 	.byte	0x04, 0x2f
        /*004a*/ 	.short	(.L_13 - .L_12)
	.align		4
.L_12:
        /*004c*/ 	.word	index@(_Z7initResPi)
        /*0050*/ 	.word	0x00000010


	//----- nvinfo : EIATTR_FRAME_SIZE
	.align		4
.L_13:
        /*0054*/ 	.byte	0x04, 0x11
        /*0056*/ 	.short	(.L_15 - .L_14)
	.align		4
.L_14:
        /*0058*/ 	.word	index@(_Z7initResPi)
        /*005c*/ 	.word	0x00000000


	//----- nvinfo : EIATTR_REGCOUNT
	.align		4
.L_15:
        /*0060*/ 	.byte	0x04, 0x2f
        /*0062*/ 	.short	(.L_17 - .L_16)
	.align		4
.L_16:
        /*0064*/ 	.word	index@(_Z8finalResPiS_i)
        /*0068*/ 	.word	0x00000012


	//----- nvinfo : EIATTR_FRAME_SIZE
	.align		4
.L_17:
        /*006c*/ 	.byte	0x04, 0x11
        /*006e*/ 	.short	(.L_19 - .L_18)
	.align		4
.L_18:
        /*0070*/ 	.word	index@(_Z8finalResPiS_i)
        /*0074*/ 	.word	0x00000000


	//----- nvinfo : EIATTR_MIN_STACK_SIZE
	.align		4
.L_19:
        /*0078*/ 	.byte	0x04, 0x12
        /*007a*/ 	.short	(.L_21 - .L_20)
	.align		4
.L_20:
        /*007c*/ 	.word	index@(_Z8finalResPiS_i)
        /*0080*/ 	.word	0x00000000


	//----- nvinfo : EIATTR_MIN_STACK_SIZE
	.align		4
.L_21:
        /*0084*/ 	.byte	0x04, 0x12
        /*0086*/ 	.short	(.L_23 - .L_22)
	.align		4
.L_22:
        /*0088*/ 	.word	index@(_Z7initResPi)
        /*008c*/ 	.word	0x00000000


	//----- nvinfo : EIATTR_MIN_STACK_SIZE
	.align		4
.L_23:
        /*0090*/ 	.byte	0x04, 0x12
        /*0092*/ 	.short	(.L_25 - .L_24)
	.align		4
.L_24:
        /*0094*/ 	.word	index@(_Z4histPiS_i)
        /*0098*/ 	.word	0x00000000


	//----- nvinfo : EIATTR_MIN_STACK_SIZE
	.align		4
.L_25:
        /*009c*/ 	.byte	0x04, 0x12
        /*009e*/ 	.short	(.L_27 - .L_26)
	.align		4
.L_26:
        /*00a0*/ 	.word	index@(_Z10prefixScanPiS_i)
        /*00a4*/ 	.word	0x00000000


	//----- nvinfo : EIATTR_MIN_STACK_SIZE
	.align		4
.L_27:
        /*00a8*/ 	.byte	0x04, 0x12
        /*00aa*/ 	.short	(.L_29 - .L_28)
	.align		4
.L_28:
        /*00ac*/ 	.word	index@(_Z7addScanPiS_i)
        /*00b0*/ 	.word	0x00000000
.L_29:


//--------------------- .nv.compat                --------------------------
	.section	.nv.compat,"",@"SHT_CUDA_COMPAT_INFO"
	.align	4
        /*0000*/ 	.byte	0x02, 0x09, 0x00, 0x00, 0x02, 0x02, 0x01, 0x00, 0x02, 0x05, 0x05, 0x00, 0x03, 0x07, 0x01, 0x01
        /*0010*/ 	.byte	0x02, 0x03, 0x00, 0x00, 0x02, 0x06, 0x01, 0x00, 0x04, 0x0b, 0x08, 0x00, 0x09, 0x00, 0x00, 0x00
        /*0020*/ 	.byte	0x00, 0x00, 0x00, 0x00


//--------------------- .nv.info._Z8finalResPiS_i --------------------------
	.section	.nv.info._Z8finalResPiS_i,"",@"SHT_CUDA_INFO"
	.sectionflags	@""
	.align	4


	//----- nvinfo : EIATTR_CUDA_API_VERSION
	.align		4
        /*0000*/ 	.byte	0x04, 0x37
        /*0002*/ 	.short	(.L_31 - .L_30)
.L_30:
        /*0004*/ 	.word	0x00000082


	//----- nvinfo : EIATTR_KPARAM_INFO
	.align		4
.L_31:
        /*0008*/ 	.byte	0x04, 0x17
        /*000a*/ 	.short	(.L_33 - .L_32)
.L_32:
        /*000c*/ 	.word	0x00000000
        /*0010*/ 	.short	0x0002
        /*0012*/ 	.short	0x0010
        /*0014*/ 	.byte	0x00, 0xf0, 0x11, 0x00


	//----- nvinfo : EIATTR_KPARAM_INFO
	.align		4
.L_33:
        /*0018*/ 	.byte	0x04, 0x17
        /*001a*/ 	.short	(.L_35 - .L_34)
.L_34:
        /*001c*/ 	.word	0x00000000
        /*0020*/ 	.short	0x0001
        /*0022*/ 	.short	0x0008
        /*0024*/ 	.byte	0x00, 0xf5, 0x21, 0x00


	//----- nvinfo : EIATTR_KPARAM_INFO
	.align		4
.L_35:
        /*0028*/ 	.byte	0x04, 0x17
        /*002a*/ 	.short	(.L_37 - .L_36)
.L_36:
        /*002c*/ 	.word	0x00000000
        /*0030*/ 	.short	0x0000
        /*0032*/ 	.short	0x0000
        /*0034*/ 	.byte	0x00, 0xf5, 0x21, 0x00


	//----- nvinfo : EIATTR_SPARSE_MMA_MASK
	.align		4
.L_37:
        /*0038*/ 	.byte	0x03, 0x50
        /*003a*/ 	.short	0x0000


	//----- nvinfo : EIATTR_MAXREG_COUNT
	.align		4
        /*003c*/ 	.byte	0x03, 0x1b
        /*003e*/ 	.short	0x00ff


	//----- nvinfo : EIATTR_MERCURY_ISA_VERSION
	.align		4
        /*0040*/ 	.byte	0x03, 0x5f
        /*0042*/ 	.short	0x0101


	//----- nvinfo : EIATTR_VRC_CTA_INIT_COUNT
	.align		4
        /*0044*/ 	.byte	0x02, 0x4a
	.zero		1
	.zero		1


	//----- nvinfo : EIATTR_EXIT_INSTR_OFFSETS
	.align		4
        /*0048*/ 	.byte	0x04, 0x1c
        /*004a*/ 	.short	(.L_39 - .L_38)


	//   ....[0]....
.L_38:
        /*004c*/ 	.word	0x00000300


	//   ....[1]....
        /*0050*/ 	.word	0x000005a0


	//   ....[2]....
        /*0054*/ 	.word	0x00000680


	//----- nvinfo : EIATTR_CRS_STACK_SIZE
	.align		4
.L_39:
        /*0058*/ 	.byte	0x04, 0x1e
        /*005a*/ 	.short	(.L_41 - .L_40)
.L_40:
        /*005c*/ 	.word	0x00000000


	//----- nvinfo : EIATTR_CBANK_PARAM_SIZE
	.align		4
.L_41:
        /*0060*/ 	.byte	0x03, 0x19
        /*0062*/ 	.short	0x0014


	//----- nvinfo : EIATTR_PARAM_CBANK
	.align		4
        /*0064*/ 	.byte	0x04, 0x0a
        /*0066*/ 	.short	(.L_43 - .L_42)
	.align		4
.L_42:
        /*0068*/ 	.word	index@(.nv.constant0._Z8finalResPiS_i)
        /*006c*/ 	.short	0x0380
        /*006e*/ 	.short	0x0014


	//----- nvinfo : EIATTR_SW_WAR
	.align		4
.L_43:
        /*0070*/ 	.byte	0x04, 0x36
        /*0072*/ 	.short	(.L_45 - .L_44)
.L_44:
        /*0074*/ 	.word	0x00000008
.L_45:


//--------------------- .nv.info._Z7initResPi     --------------------------
	.section	.nv.info._Z7initResPi,"",@"SHT_CUDA_INFO"
	.sectionflags	@""
	.align	4


	//----- nvinfo : EIATTR_CUDA_API_VERSION
	.align		4
        /*0000*/ 	.byte	0x04, 0x37
        /*0002*/ 	.short	(.L_47 - .L_46)
.L_46:
        /*0004*/ 	.word	0x00000082


	//----- nvinfo : EIATTR_KPARAM_INFO
	.align		4
.L_47:
        /*0008*/ 	.byte	0x04, 0x17
        /*000a*/ 	.short	(.L_49 - .L_48)
.L_48:
        /*000c*/ 	.word	0x00000000
        /*0010*/ 	.short	0x0000
        /*0012*/ 	.short	0x0000
        /*0014*/ 	.byte	0x00, 0xf5, 0x21, 0x00


	//----- nvinfo : EIATTR_SPARSE_MMA_MASK
	.align		4
.L_49:
        /*0018*/ 	.byte	0x03, 0x50
        /*001a*/ 	.short	0x0000


	//----- nvinfo : EIATTR_MAXREG_COUNT
	.align		4
        /*001c*/ 	.byte	0x03, 0x1b
        /*001e*/ 	.short	0x00ff


	//----- nvinfo : EIATTR_MERCURY_ISA_VERSION
	.align		4
        /*0020*/ 	.byte	0x03, 0x5f
        /*0022*/ 	.short	0x0101


	//----- nvinfo : EIATTR_VRC_CTA_INIT_COUNT
	.align		4
        /*0024*/ 	.byte	0x02, 0x4a
	.zero		1
	.zero		1


	//----- nvinfo : EIATTR_EXIT_INSTR_OFFSETS
	.align		4
        /*0028*/ 	.byte	0x04, 0x1c
        /*002a*/ 	.short	(.L_51 - .L_50)


	//   ....[0]....
.L_50:
        /*002c*/ 	.word	0x00000080


	//   ....[1]....
        /*0030*/ 	.word	0x00000320


	//   ....[2]....
        /*0034*/ 	.word	0x000003f0


	//----- nvinfo : EIATTR_CRS_STACK_SIZE
	.align		4
.L_51:
        /*0038*/ 	.byte	0x04, 0x1e
        /*003a*/ 	.short	(.L_53 - .L_52)
.L_52:
        /*003c*/ 	.word	0x00000000


	//----- nvinfo : EIATTR_CBANK_PARAM_SIZE
	.align		4
.L_53:
        /*0040*/ 	.byte	0x03, 0x19
        /*0042*/ 	.short	0x0008


	//----- nvinfo : EIATTR_PARAM_CBANK
	.align		4
        /*0044*/ 	.byte	0x04, 0x0a
        /*0046*/ 	.short	(.L_55 - .L_54)
	.align		4
.L_54:
        /*0048*/ 	.word	index@(.nv.constant0._Z7initResPi)
        /*004c*/ 	.short	0x0380
        /*004e*/ 	.short	0x0008


	//----- nvinfo : EIATTR_SW_WAR
	.align		4
.L_55:
        /*0050*/ 	.byte	0x04, 0x36
        /*0052*/ 	.short	(.L_57 - .L_56)
.L_56:
        /*0054*/ 	.word	0x00000008
.L_57:


//--------------------- .nv.info._Z4histPiS_i     --------------------------
	.section	.nv.info._Z4histPiS_i,"",@"SHT_CUDA_INFO"
	.sectionflags	@""
	.align	4


	//----- nvinfo : EIATTR_CUDA_API_VERSION
	.align		4
        /*0000*/ 	.byte	0x04, 0x37
        /*0002*/ 	.short	(.L_59 - .L_58)
.L_58:
        /*0004*/ 	.word	0x00000082


	//----- nvinfo : EIATTR_KPARAM_INFO
	.align		4
.L_59:
        /*0008*/ 	.byte	0x04, 0x17
        /*000a*/ 	.short	(.L_61 - .L_60)
.L_60:
        /*000c*/ 	.word	0x00000000
        /*0010*/ 	.short	0x0002
        /*0012*/ 	.short	0x0010
        /*0014*/ 	.byte	0x00, 0xf0, 0x11, 0x00


	//----- nvinfo : EIATTR_KPARAM_INFO
	.align		4
.L_61:
        /*0018*/ 	.byte	0x04, 0x17
        /*001a*/ 	.short	(.L_63 - .L_62)
.L_62:
        /*001c*/ 	.word	0x00000000
        /*0020*/ 	.short	0x0001
        /*0022*/ 	.short	0x0008
        /*0024*/ 	.byte	0x00, 0xf5, 0x21, 0x00


	//----- nvinfo : EIATTR_KPARAM_INFO
	.align		4
.L_63:
        /*0028*/ 	.byte	0x04, 0x17
        /*002a*/ 	.short	(.L_65 - .L_64)
.L_64:
        /*002c*/ 	.word	0x00000000
        /*0030*/ 	.short	0x0000
        /*0032*/ 	.short	0x0000
        /*0034*/ 	.byte	0x00, 0xf5, 0x21, 0x00


	//----- nvinfo : EIATTR_SPARSE_MMA_MASK
	.align		4
.L_65:
        /*0038*/ 	.byte	0x03, 0x50
        /*003a*/ 	.short	0x0000


	//----- nvinfo : EIATTR_MAXREG_COUNT
	.align		4
        /*003c*/ 	.byte	0x03, 0x1b
        /*003e*/ 	.short	0x00ff


	//----- nvinfo : EIATTR_MERCURY_ISA_VERSION
	.align		4
        /*0040*/ 	.byte	0x03, 0x5f
        /*0042*/ 	.short	0x0101


	//----- nvinfo : EIATTR_VRC_CTA_INIT_COUNT
	.align		4
        /*0044*/ 	.byte	0x02, 0x4a
	.zero		1
	.zero		1


	//----- nvinfo : EIATTR_EXIT_INSTR_OFFSETS
	.align		4
        /*0048*/ 	.byte	0x04, 0x1c
        /*004a*/ 	.short	(.L_67 - .L_66)


	//   ....[0]....
.L_66:
        /*004c*/ 	.word	0x00000090


	//   ....[1]....
        /*0050*/ 	.word	0x00000390


	//   ....[2]....
        /*0054*/ 	.word	0x000004e0


	//----- nvinfo : EIATTR_CRS_STACK_SIZE
	.align		4
.L_67:
        /*0058*/ 	.byte	0x04, 0x1e
        /*005a*/ 	.short	(.L_69 - .L_68)
.L_68:
        /*005c*/ 	.word	0x00000000


	//----- nvinfo : EIATTR_CBANK_PARAM_SIZE
	.align		4
.L_69:
        /*0060*/ 	.byte	0x03, 0x19
        /*0062*/ 	.short	0x0014


	//----- nvinfo : EIATTR_PARAM_CBANK
	.align		4
        /*0064*/ 	.byte	0x04, 0x0a
        /*0066*/ 	.short	(.L_71 - .L_70)
	.align		4
.L_70:
        /*0068*/ 	.word	index@(.nv.constant0._Z4histPiS_i)
        /*006c*/ 	.short	0x0380
        /*006e*/ 	.short	0x0014


	//----- nvinfo : EIATTR_SW_WAR
	.align		4
.L_71:
        /*0070*/ 	.byte	0x04, 0x36
        /*0072*/ 	.short	(.L_73 - .L_72)
.L_72:
        /*0074*/ 	.word	0x00000008
.L_73:


//--------------------- .nv.info._Z10prefixScanPiS_i --------------------------
	.section	.nv.info._Z10prefixScanPiS_i,"",@"SHT_CUDA_INFO"
	.sectionflags	@""
	.align	4


	//----- nvinfo : EIATTR_CUDA_API_VERSION
	.align		4
        /*0000*/ 	.byte	0x04, 0x37
        /*0002*/ 	.short	(.L_75 - .L_74)
.L_74:
        /*0004*/ 	.word	0x00000082


	//----- nvinfo : EIATTR_KPARAM_INFO
	.align		4
.L_75:
        /*0008*/ 	.byte	0x04, 0x17
        /*000a*/ 	.short	(.L_77 - .L_76)
.L_76:
        /*000c*/ 	.word	0x00000000
        /*0010*/ 	.short	0x0002
        /*0012*/ 	.short	0x0010
        /*0014*/ 	.byte	0x00, 0xf0, 0x11, 0x00


	//----- nvinfo : EIATTR_KPARAM_INFO
	.align		4
.L_77:
        /*0018*/ 	.byte	0x04, 0x17
        /*001a*/ 	.short	(.L_79 - .L_78)
.L_78:
        /*001c*/ 	.word	0x00000000
        /*0020*/ 	.short	0x0001
        /*0022*/ 	.short	0x0008
        /*0024*/ 	.byte	0x00, 0xf5, 0x21, 0x00


	//----- nvinfo : EIATTR_KPARAM_INFO
	.align		4
.L_79:
        /*0028*/ 	.byte	0x04, 0x17
        /*002a*/ 	.short	(.L_81 - .L_80)
.L_80:
        /*002c*/ 	.word	0x00000000
        /*0030*/ 	.short	0x0000
        /*0032*/ 	.short	0x0000
        /*0034*/ 	.byte	0x00, 0xf5, 0x21, 0x00


	//----- nvinfo : EIATTR_SPARSE_MMA_MASK
	.align		4
.L_81:
        /*0038*/ 	.byte	0x03, 0x50
        /*003a*/ 	.short	0x0000


	//----- nvinfo : EIATTR_MAXREG_COUNT
	.align		4
        /*003c*/ 	.byte	0x03, 0x1b
        /*003e*/ 	.short	0x00ff


	//----- nvinfo : EIATTR_NUM_BARRIERS
	.align		4
        /*0040*/ 	.byte	0x02, 0x4c
        /*0042*/ 	.byte	0x01
	.zero		1


	//----- nvinfo : EIATTR_MERCURY_ISA_VERSION
	.align		4
        /*0044*/ 	.byte	0x03, 0x5f
        /*0046*/ 	.short	0x0101


	//----- nvinfo : EIATTR_VRC_CTA_INIT_COUNT
	.align		4
        /*0048*/ 	.byte	0x02, 0x4a
	.zero		1
	.zero		1


	//----- nvinfo : EIATTR_EXIT_INSTR_OFFSETS
	.align		4
        /*004c*/ 	.byte	0x04, 0x1c
        /*004e*/ 	.short	(.L_83 - .L_82)


	//   ....[0]....
.L_82:
        /*0050*/ 	.word	0x00000040


	//   ....[1]....
        /*0054*/ 	.word	0x00000c80


	//----- nvinfo : EIATTR_CBANK_PARAM_SIZE
	.align		4
.L_83:
        /*0058*/ 	.byte	0x03, 0x19
        /*005a*/ 	.short	0x0014


	//----- nvinfo : EIATTR_PARAM_CBANK
	.align		4
        /*005c*/ 	.byte	0x04, 0x0a
        /*005e*/ 	.short	(.L_85 - .L_84)
	.align		4
.L_84:
        /*0060*/ 	.word	index@(.nv.constant0._Z10prefixScanPiS_i)
        /*0064*/ 	.short	0x0380
        /*0066*/ 	.short	0x0014


	//----- nvinfo : EIATTR_SW_WAR
	.align		4
.L_85:
        /*0068*/ 	.byte	0x04, 0x36
        /*006a*/ 	.short	(.L_87 - .L_86)
.L_86:
        /*006c*/ 	.word	0x00000008
.L_87:


//--------------------- .nv.info._Z7addScanPiS_i  --------------------------
	.section	.nv.info._Z7addScanPiS_i,"",@"SHT_CUDA_INFO"
	.sectionflags	@""
	.align	4


	//----- nvinfo : EIATTR_CUDA_API_VERSION
	.align		4
        /*0000*/ 	.byte	0x04, 0x37
        /*0002*/ 	.short	(.L_89 - .L_88)
.L_88:
        /*0004*/ 	.word	0x00000082


	//----- nvinfo : EIATTR_KPARAM_INFO
	.align		4
.L_89:
        /*0008*/ 	.byte	0x04, 0x17
        /*000a*/ 	.short	(.L_91 - .L_90)
.L_90:
        /*000c*/ 	.word	0x00000000
        /*0010*/ 	.short	0x0002
        /*0012*/ 	.short	0x0010
        /*0014*/ 	.byte	0x00, 0xf0, 0x11, 0x00


	//----- nvinfo : EIATTR_KPARAM_INFO
	.align		4
.L_91:
        /*0018*/ 	.byte	0x04, 0x17
        /*001a*/ 	.short	(.L_93 - .L_92)
.L_92:
        /*001c*/ 	.word	0x00000000
        /*0020*/ 	.short	0x0001
        /*0022*/ 	.short	0x0008
        /*0024*/ 	.byte	0x00, 0xf5, 0x21, 0x00


	//----- nvinfo : EIATTR_KPARAM_INFO
	.align		4
.L_93:
        /*0028*/ 	.byte	0x04, 0x17
        /*002a*/ 	.short	(.L_95 - .L_94)
.L_94:
        /*002c*/ 	.word	0x00000000
        /*0030*/ 	.short	0x0000
        /*0032*/ 	.short	0x0000
        /*0034*/ 	.byte	0x00, 0xf5, 0x21, 0x00


	//----- nvinfo : EIATTR_SPARSE_MMA_MASK
	.align		4
.L_95:
        /*0038*/ 	.byte	0x03, 0x50
        /*003a*/ 	.short	0x0000


	//----- nvinfo : EIATTR_MAXREG_COUNT
	.align		4
        /*003c*/ 	.byte	0x03, 0x1b
        /*003e*/ 	.short	0x00ff


	//----- nvinfo : EIATTR_MERCURY_ISA_VERSION
	.align		4
        /*0040*/ 	.byte	0x03, 0x5f
        /*0042*/ 	.short	0x0101


	//----- nvinfo : EIATTR_VRC_CTA_INIT_COUNT
	.align		4
        /*0044*/ 	.byte	0x02, 0x4a
	.zero		1
	.zero		1


	//----- nvinfo : EIATTR_EXIT_INSTR_OFFSETS
	.align		4
        /*0048*/ 	.byte	0x04, 0x1c
        /*004a*/ 	.short	(.L_97 - .L_96)


	//   ....[0]....
.L_96:
        /*004c*/ 	.word	0x00000060


	//   ....[1]....
        /*0050*/ 	.word	0x00000420


	//   ....[2]....
        /*0054*/ 	.word	0x00000670


	//----- nvinfo : EIATTR_CBANK_PARAM_SIZE
	.align		4
.L_97:
        /*0058*/ 	.byte	0x03, 0x19
        /*005a*/ 	.short	0x0014


	//----- nvinfo : EIATTR_PARAM_CBANK
	.align		4
        /*005c*/ 	.byte	0x04, 0x0a
        /*005e*/ 	.short	(.L_99 - .L_98)
	.align		4
.L_98:
        /*0060*/ 	.word	index@(.nv.constant0._Z7addScanPiS_i)
        /*0064*/ 	.short	0x0380
        /*0066*/ 	.short	0x0014


	//----- nvinfo : EIATTR_SW_WAR
	.align		4
.L_99:
        /*0068*/ 	.byte	0x04, 0x36
        /*006a*/ 	.short	(.L_101 - .L_100)
.L_100:
        /*006c*/ 	.word	0x00000008
.L_101:


//--------------------- .nv.callgraph             --------------------------
	.section	.nv.callgraph,"",@"SHT_CUDA_CALLGRAPH"
	.align	4
	.sectionentsize	8
	.align		4
        /*0000*/ 	.word	0x00000000
	.align		4
        /*0004*/ 	.word	0xffffffff
	.align		4
        /*0008*/ 	.word	0x00000000
	.align		4
        /*000c*/ 	.word	0xfffffffe
	.align		4
        /*0010*/ 	.word	0x00000000
	.align		4
        /*0014*/ 	.word	0xfffffffd
	.align		4
        /*0018*/ 	.word	0x00000000
	.align		4
        /*001c*/ 	.word	0xfffffffc


//--------------------- .text._Z8finalResPiS_i    --------------------------
	.section	.text._Z8finalResPiS_i,"ax",@progbits
	.align	128
        .global         _Z8finalResPiS_i
        .type           _Z8finalResPiS_i,@function
        .size           _Z8finalResPiS_i,(.L_x_27 - _Z8finalResPiS_i)
        .other          _Z8finalResPiS_i,@"STO_CUDA_ENTRY STV_DEFAULT"
_Z8finalResPiS_i:
.text._Z8finalResPiS_i:
[----:B------:R-:W-:Y:S01]  /*0000*/  LDC R1, c[0x0][0x37c] ;  /* 0x0000df00ff017b82 */ /* 0x000fe20000000800 */
[----:B------:R-:W0:Y:S07]  /*0010*/  S2R R3, SR_TID.X ;  /* 0x0000000000037919 */ /* 0x000e2e0000002100 */
[----:B------:R-:W0:Y:S01]  /*0020*/  S2UR UR4, SR_CTAID.X ;  /* 0x00000000000479c3 */ /* 0x000e220000002500 */
[----:B------:R-:W1:Y:S01]  /*0030*/  LDCU.64 UR6, c[0x0][0x358] ;  /* 0x00006b00ff0677ac */ /* 0x000e620008000a00 */
[----:B------:R-:W-:Y:S06]  /*0040*/  BSSY.RECONVERGENT B0, `(.L_x_0) ;  /* 0x0000022000007945 */ /* 0x000fec0003800200 */
[----:B------:R-:W0:Y:S01]  /*0050*/  LDC R0, c[0x0][0x360] ;  /* 0x0000d800ff007b82 */ /* 0x000e220000000800 */
[----:B------:R-:W2:Y:S01]  /*0060*/  LDCU UR5, c[0x0][0x370] ;  /* 0x00006e00ff0577ac */ /* 0x000ea20008000800 */
[----:B0-----:R-:W-:-:S02]  /*0070*/  IMAD R8, R0, UR4, R3 ;  /* 0x0000000400087c24 */ /* 0x001fc4000f8e0203 */
[----:B--2---:R-:W-:-:S03]  /*0080*/  IMAD R0, R0, UR5, RZ ;  /* 0x0000000500007c24 */ /* 0x004fc6000f8e02ff */
[----:B------:R-:W-:-:S13]  /*0090*/  ISETP.GT.AND P0, PT, R8, 0xfffffe, PT ;  /* 0x00fffffe0800780c */ /* 0x000fda0003f04270 */
[----:B-1----:R-:W-:Y:S05]  /*00a0*/  @P0 BRA `(.L_x_1) ;  /* 0x00000000006c0947 */ /* 0x002fea0003800000 */
[----:B------:R-:W0:Y:S01]  /*00b0*/  S2R R10, SR_TID.Y ;  /* 0x00000000000a7919 */ /* 0x000e220000002200 */
[----:B------:R-:W1:Y:S01]  /*00c0*/  LDCU UR4, c[0x0][0x364] ;  /* 0x00006c80ff0477ac */ /* 0x000e620008000800 */
[----:B------:R-:W1:Y:S01]  /*00d0*/  LDC R9, c[0x0][0x374] ;  /* 0x0000dd00ff097b82 */ /* 0x000e620000000800 */
[----:B------:R-:W-:Y:S01]  /*00e0*/  IMAD.MOV.U32 R11, RZ, RZ, R8 ;  /* 0x000000ffff0b7224 */ /* 0x000fe200078e0008 */
[----:B------:R-:W0:Y:S01]  /*00f0*/  S2R R3, SR_CTAID.Y ;  /* 0x0000000000037919 */ /* 0x000e220000002600 */
[----:B-1----:R-:W-:Y:S02]  /*0100*/  IMAD R9, R9, UR4, RZ ;  /* 0x0000000409097c24 */ /* 0x002fe4000f8e02ff */
[----:B0-----:R-:W-:-:S07]  /*0110*/  IMAD R10, R3, UR4, R10 ;  /* 0x00000004030a7c24 */ /* 0x001fce000f8e020a */
.L_x_5:
[----:B------:R-:W0:Y:S02]  /*0120*/  LDC.64 R2, c[0x0][0x388] ;  /* 0x0000e200ff027b82 */ /* 0x000e240000000a00 */
[----:B0-----:R-:W-:-:S05]  /*0130*/  IMAD.WIDE R6, R11, 0x4, R2 ;  /* 0x000000040b067825 */ /* 0x001fca00078e0202 */
[----:B------:R-:W2:Y:S04]  /*0140*/  LDG.E R3, desc[UR6][R6.64] ;  /* 0x0000000606037981 */ /* 0x000ea8000c1e1900 */
[----:B------:R-:W3:Y:S01]  /*0150*/  LDG.E R2, desc[UR6][R6.64+0x4] ;  /* 0x0000040606027981 */ /* 0x000ee2000c1e1900 */
[----:B------:R-:W-:Y:S01]  /*0160*/  BSSY.RECONVERGENT B1, `(.L_x_2) ;  /* 0x000000c000017945 */ /* 0x000fe20003800200 */
[----:B--2---:R-:W-:-:S05]  /*0170*/  IMAD.IADD R3, R10, 0x1, R3 ;  /* 0x000000010a037824 */ /* 0x004fca00078e0203 */
[----:B---3--:R-:W-:-:S13]  /*0180*/  ISETP.GE.AND P0, PT, R3, R2, PT ;  /* 0x000000020300720c */ /* 0x008fda0003f06270 */
[----:B------:R-:W-:Y:S05]  /*0190*/  @P0 BRA `(.L_x_3) ;  /* 0x0000000000200947 */ /* 0x000fea0003800000 */
[----:B------:R-:W0:Y:S01]  /*01a0*/  LDC.64 R4, c[0x0][0x380] ;  /* 0x0000e000ff047b82 */ /* 0x000e220000000a00 */
[----:B------:R-:W-:-:S07]  /*01b0*/  MOV R12, R3 ;  /* 0x00000003000c7202 */ /* 0x000fce0000000f00 */
.L_x_4:
[----:B0-----:R-:W-:-:S05]  /*01c0*/  IMAD.WIDE R2, R12, 0x4, R4 ;  /* 0x000000040c027825 */ /* 0x001fca00078e0204 */
[----:B------:R1:W-:Y:S04]  /*01d0*/  STG.E desc[UR6][R2.64], R11 ;  /* 0x0000000b02007986 */ /* 0x0003e8000c101906 */
[----:B------:R-:W2:Y:S01]  /*01e0*/  LDG.E R13, desc[UR6][R6.64+0x4] ;  /* 0x00000406060d7981 */ /* 0x000ea2000c1e1900 */
[----:B------:R-:W-:-:S05]  /*01f0*/  IMAD.IADD R12, R9, 0x1, R12 ;  /* 0x00000001090c7824 */ /* 0x000fca00078e020c */
[----:B--2---:R-:W-:-:S13]  /*0200*/  ISETP.GE.AND P0, PT, R12, R13, PT ;  /* 0x0000000d0c00720c */ /* 0x004fda0003f06270 */
[----:B-1----:R-:W-:Y:S05]  /*0210*/  @!P0 BRA `(.L_x_4) ;  /* 0xfffffffc00e88947 */ /* 0x002fea000383ffff */
.L_x_3:
[----:B------:R-:W-:Y:S05]  /*0220*/  BSYNC.RECONVERGENT B1 ;  /* 0x0000000000017941 */ /* 0x000fea0003800200 */
.L_x_2:
[----:B------:R-:W-:-:S05]  /*0230*/  IMAD.IADD R11, R0, 0x1, R11 ;  /* 0x00000001000b7824 */ /* 0x000fca00078e020b */
[----:B------:R-:W-:-:S13]  /*0240*/  ISETP.GE.AND P0, PT, R11, 0xffffff, PT ;  /* 0x00ffffff0b00780c */ /* 0x000fda0003f06270 */
[----:B------:R-:W-:Y:S05]  /*0250*/  @!P0 BRA `(.L_x_5) ;  /* 0xfffffffc00b08947 */ /* 0x000fea000383ffff */
.L_x_1:
[----:B------:R-:W-:Y:S05]  /*0260*/  BSYNC.RECONVERGENT B0 ;  /* 0x0000000000007941 */ /* 0x000fea0003800200 */
.L_x_0:
[----:B------:R-:W0:Y:S02]  /*0270*/  LDCU.64 UR4, c[0x0][0x388] ;  /* 0x00007100ff0477ac */ /* 0x000e240008000a00 */
[----:B0-----:R-:W-:-:S04]  /*0280*/  UIADD3 UR8, UP0, UPT, UR4, 0x4000000, URZ ;  /* 0x0400000004087890 */ /* 0x001fc8000ff1e0ff */
[----:B------:R-:W-:Y:S02]  /*0290*/  UIADD3.X UR4, UPT, UPT, URZ, UR5, URZ, UP0, !UPT ;  /* 0x00000005ff047290 */ /* 0x000fe400087fe4ff */
[----:B------:R-:W-:-:S04]  /*02a0*/  MOV R2, UR8 ;  /* 0x0000000800027c02 */ /* 0x000fc80008000f00 */
[----:B------:R-:W-:-:S05]  /*02b0*/  IMAD.U32 R3, RZ, RZ, UR4 ;  /* 0x00000004ff037e24 */ /* 0x000fca000f8e00ff */
[----:B------:R-:W0:Y:S01]  /*02c0*/  LDCU UR4, c[0x0][0x390] ;  /* 0x00007200ff0477ac */ /* 0x000e220008000800 */
[----:B------:R-:W2:Y:S02]  /*02d0*/  LDG.E R3, desc[UR6][R2.64+-0x4] ;  /* 0xfffffc0602037981 */ /* 0x000ea4000c1e1900 */
[----:B--2---:R-:W-:-:S04]  /*02e0*/  IADD3 R3, PT, PT, R8, R3, RZ ;  /* 0x0000000308037210 */ /* 0x004fc80007ffe0ff */
[----:B0-----:R-:W-:-:S13]  /*02f0*/  ISETP.GE.AND P0, PT, R3, UR4, PT ;  /* 0x0000000403007c0c */ /* 0x001fda000bf06270 */
[----:B------:R-:W-:Y:S05]  /*0300*/  @P0 EXIT ;  /* 0x000000000000094d */ /* 0x000fea0003800000 */
[----:B------:R-:W0:Y:S01]  /*0310*/  I2F.U32.RP R8, R0 ;  /* 0x0000000000087306 */ /* 0x000e220000209000 */
[C---:B------:R-:W-:Y:S01]  /*0320*/  IMAD.IADD R2, R0.reuse, 0x1, R3 ;  /* 0x0000000100027824 */ /* 0x040fe200078e0203 */
[----:B------:R-:W-:Y:S01]  /*0330*/  IADD3 R9, PT, PT, RZ, -R0, RZ ;  /* 0x80000000ff097210 */ /* 0x000fe20007ffe0ff */
[----:B------:R-:W-:Y:S01]  /*0340*/  BSSY.RECONVERGENT B0, `(.L_x_6) ;  /* 0x0000025000007945 */ /* 0x000fe20003800200 */
[----:B------:R-:W-:Y:S02]  /*0350*/  ISETP.NE.U32.AND P2, PT, R0, RZ, PT ;  /* 0x000000ff0000720c */ /* 0x000fe40003f45070 */
[C---:B------:R-:W-:Y:S02]  /*0360*/  ISETP.GE.AND P0, PT, R2.reuse, UR4, PT ;  /* 0x0000000402007c0c */ /* 0x040fe4000bf06270 */
[----:B------:R-:W-:Y:S02]  /*0370*/  VIMNMX R7, PT, PT, R2, UR4, !PT ;  /* 0x0000000402077c48 */ /* 0x000fe4000ffe0100 */
[----:B------:R-:W-:-:S04]  /*0380*/  SEL R6, RZ, 0x1, P0 ;  /* 0x00000001ff067807 */ /* 0x000fc80000000000 */
[----:B------:R-:W-:Y:S01]  /*0390*/  IADD3 R7, PT, PT, R7, -R2, -R6 ;  /* 0x8000000207077210 */ /* 0x000fe20007ffe806 */
[----:B0-----:R-:W0:Y:S02]  /*03a0*/  MUFU.RCP R8, R8 ;  /* 0x0000000800087308 */ /* 0x001e240000001000 */
[----:B0-----:R-:W-:-:S06]  /*03b0*/  VIADD R4, R8, 0xffffffe ;  /* 0x0ffffffe08047836 */ /* 0x001fcc0000000000 */
[----:B------:R0:W1:Y:S02]  /*03c0*/  F2I.FTZ.U32.TRUNC.NTZ R5, R4 ;  /* 0x0000000400057305 */ /* 0x000064000021f000 */
[----:B0-----:R-:W-:Y:S02]  /*03d0*/  HFMA2 R4, -RZ, RZ, 0, 0 ;  /* 0x00000000ff047431 */ /* 0x001fe400000001ff */
[----:B-1----:R-:W-:-:S04]  /*03e0*/  IMAD R9, R9, R5, RZ ;  /* 0x0000000509097224 */ /* 0x002fc800078e02ff */
[----:B------:R-:W-:-:S06]  /*03f0*/  IMAD.HI.U32 R8, R5, R9, R4 ;  /* 0x0000000905087227 */ /* 0x000fcc00078e0004 */
[----:B------:R-:W-:-:S04]  /*0400*/  IMAD.HI.U32 R5, R8, R7, RZ ;  /* 0x0000000708057227 */ /* 0x000fc800078e00ff */
[----:B------:R-:W-:-:S04]  /*0410*/  IMAD.MOV R2, RZ, RZ, -R5 ;  /* 0x000000ffff027224 */ /* 0x000fc800078e0a05 */
[----:B------:R-:W-:-:S05]  /*0420*/  IMAD R7, R0, R2, R7 ;  /* 0x0000000200077224 */ /* 0x000fca00078e0207 */
[----:B------:R-:W-:-:S13]  /*0430*/  ISETP.GE.U32.AND P0, PT, R7, R0, PT ;  /* 0x000000000700720c */ /* 0x000fda0003f06070 */
[----:B------:R-:W-:Y:S01]  /*0440*/  @P0 IADD3 R7, PT, PT, -R0, R7, RZ ;  /* 0x0000000700070210 */ /* 0x000fe20007ffe1ff */
[----:B------:R-:W-:-:S03]  /*0450*/  @P0 VIADD R5, R5, 0x1 ;  /* 0x0000000105050836 */ /* 0x000fc60000000000 */
[----:B------:R-:W-:-:S13]  /*0460*/  ISETP.GE.U32.AND P1, PT, R7, R0, PT ;  /* 0x000000000700720c */ /* 0x000fda0003f26070 */
[----:B------:R-:W-:Y:S02]  /*0470*/  @P1 IADD3 R5, PT, PT, R5, 0x1, RZ ;  /* 0x0000000105051810 */ /* 0x000fe40007ffe0ff */
[----:B------:R-:W-:-:S05]  /*0480*/  @!P2 LOP3.LUT R5, RZ, R0, RZ, 0x33, !PT ;  /* 0x00000000ff05a212 */ /* 0x000fca00078e33ff */
[----:B------:R-:W-:-:S05]  /*0490*/  IMAD.IADD R2, R6, 0x1, R5 ;  /* 0x0000000106027824 */ /* 0x000fca00078e0205 */
[C---:B------:R-:W-:Y:S02]  /*04a0*/  LOP3.LUT R4, R2.reuse, 0x3, RZ, 0xc0, !PT ;  /* 0x0000000302047812 */ /* 0x040fe400078ec0ff */
[----:B------:R-:W-:Y:S02]  /*04b0*/  ISETP.GE.U32.AND P1, PT, R2, 0x3, PT ;  /* 0x000000030200780c */ /* 0x000fe40003f26070 */
[----:B------:R-:W-:-:S13]  /*04c0*/  ISETP.NE.AND P0, PT, R4, 0x3, PT ;  /* 0x000000030400780c */ /* 0x000fda0003f05270 */
[----:B------:R-:W-:Y:S05]  /*04d0*/  @!P0 BRA `(.L_x_7) ;  /* 0x00000000002c8947 */ /* 0x000fea0003800000 */
[----:B------:R-:W0:Y:S01]  /*04e0*/  LDC.64 R6, c[0x0][0x380] ;  /* 0x0000e000ff067b82 */ /* 0x000e220000000a00 */
[----:B------:R-:W-:Y:S01]  /*04f0*/  IADD3 R2, PT, PT, R2, 0x1, RZ ;  /* 0x0000000102027810 */ /* 0x000fe20007ffe0ff */
[----:B------:R-:W-:-:S03]  /*0500*/  IMAD.MOV.U32 R9, RZ, RZ, 0xffffff ;  /* 0x00ffffffff097424 */ /* 0x000fc600078e00ff */
[----:B------:R-:W-:-:S04]  /*0510*/  LOP3.LUT R2, R2, 0x3, RZ, 0xc0, !PT ;  /* 0x0000000302027812 */ /* 0x000fc800078ec0ff */
[----:B------:R-:W-:-:S07]  /*0520*/  IADD3 R2, PT, PT, -R2, RZ, RZ ;  /* 0x000000ff02027210 */ /* 0x000fce0007ffe1ff */
.L_x_8:
[----:B0-----:R-:W-:Y:S01]  /*0530*/  IMAD.WIDE R4, R3, 0x4, R6 ;  /* 0x0000000403047825 */ /* 0x001fe200078e0206 */
[----:B------:R-:W-:-:S03]  /*0540*/  IADD3 R3, PT, PT, R0, R3, RZ ;  /* 0x0000000300037210 */ /* 0x000fc60007ffe0ff */
[----:B------:R-:W-:Y:S01]  /*0550*/  VIADD R2, R2, 0x1 ;  /* 0x0000000102027836 */ /* 0x000fe20000000000 */
[----:B------:R1:W-:Y:S04]  /*0560*/  STG.E desc[UR6][R4.64], R9 ;  /* 0x0000000904007986 */ /* 0x0003e8000c101906 */
[----:B------:R-:W-:-:S13]  /*0570*/  ISETP.NE.AND P0, PT, R2, RZ, PT ;  /* 0x000000ff0200720c */ /* 0x000fda0003f05270 */
[----:B-1----:R-:W-:Y:S05]  /*0580*/  @P0 BRA `(.L_x_8) ;  /* 0xfffffffc00e80947 */ /* 0x002fea000383ffff */
.L_x_7:
[----:B------:R-:W-:Y:S05]  /*0590*/  BSYNC.RECONVERGENT B0 ;  /* 0x0000000000007941 */ /* 0x000fea0003800200 */
.L_x_6:
[----:B------:R-:W-:Y:S05]  /*05a0*/  @!P1 EXIT ;  /* 0x000000000000994d */ /* 0x000fea0003800000 */
[----:B------:R-:W0:Y:S01]  /*05b0*/  LDC.64 R10, c[0x0][0x380] ;  /* 0x0000e000ff0a7b82 */ /* 0x000e220000000a00 */
[----:B------:R-:W-:-:S07]  /*05c0*/  IMAD.MOV.U32 R15, RZ, RZ, 0xffffff ;  /* 0x00ffffffff0f7424 */ /* 0x000fce00078e00ff */
.L_x_9:
[----:B01----:R-:W-:Y:S01]  /*05d0*/  IMAD.WIDE R12, R3, 0x4, R10 ;  /* 0x00000004030c7825 */ /* 0x003fe200078e020a */
[----:B------:R-:W-:-:S04]  /*05e0*/  LEA R3, R0, R3, 0x2 ;  /* 0x0000000300037211 */ /* 0x000fc800078e10ff */
[----:B------:R1:W-:Y:S01]  /*05f0*/  STG.E desc[UR6][R12.64], R15 ;  /* 0x0000000f0c007986 */ /* 0x0003e2000c101906 */
[----:B------:R-:W-:Y:S01]  /*0600*/  IMAD.WIDE R4, R0, 0x4, R12 ;  /* 0x0000000400047825 */ /* 0x000fe200078e020c */
[----:B------:R-:W-:-:S04]  /*0610*/  ISETP.GE.AND P0, PT, R3, UR4, PT ;  /* 0x0000000403007c0c */ /* 0x000fc8000bf06270 */
[----:B------:R1:W-:Y:S01]  /*0620*/  STG.E desc[UR6][R4.64], R15 ;  /* 0x0000000f04007986 */ /* 0x0003e2000c101906 */
[----:B------:R-:W-:-:S05]  /*0630*/  IMAD.WIDE R6, R0, 0x4, R4 ;  /* 0x0000000400067825 */ /* 0x000fca00078e0204 */
[----:B------:R1:W-:Y:S01]  /*0640*/  STG.E desc[UR6][R6.64], R15 ;  /* 0x0000000f06007986 */ /* 0x0003e2000c101906 */
[----:B------:R-:W-:-:S05]  /*0650*/  IMAD.WIDE R8, R0, 0x4, R6 ;  /* 0x0000000400087825 */ /* 0x000fca00078e0206 */
[----:B------:R1:W-:Y:S01]  /*0660*/  STG.E desc[UR6][R8.64], R15 ;  /* 0x0000000f08007986 */ /* 0x0003e2000c101906 */
[----:B------:R-:W-:Y:S05]  /*0670*/  @!P0 BRA `(.L_x_9) ;  /* 0xfffffffc00d48947 */ /* 0x000fea000383ffff */
[----:B------:R-:W-:Y:S05]  /*0680*/  EXIT ;  /* 0x000000000000794d */ /* 0x000fea0003800000 */
.L_x_10:
[----:B------:R-:W-:-:S00]  /*0690*/  BRA `(.L_x_10) ;  /* 0xfffffffc00fc7947 */ /* 0x000fc0000383ffff */
[----:B------:R-:W-:-:S00]  /*06a0*/  NOP ;  /* 0x0000000000007918 */ /* 0x000fc00000000000 */
        /* <DEDUP_REMOVED lines=13> */
.L_x_27:


//--------------------- .text._Z7initResPi        --------------------------
	.section	.text._Z7initResPi,"ax",@progbits
	.align	128
        .global         _Z7initResPi
        .type           _Z7initResPi,@function
        .size           _Z7initResPi,(.L_x_28 - _Z7initResPi)
        .other          _Z7initResPi,@"STO_CUDA_ENTRY STV_DEFAULT"
_Z7initResPi:
.text._Z7initResPi:
[----:B------:R-:W-:Y:S01]  /*0000*/  LDC R1, c[0x0][0x37c] ;  /* 0x0000df00ff017b82 */ /* 0x000fe20000000800 */
[----:B------:R-:W0:Y:S07]  /*0010*/  S2R R3, SR_TID.X ;  /* 0x0000000000037919 */ /* 0x000e2e0000002100 */
[----:B------:R-:W0:Y:S08]  /*0020*/  S2UR UR4, SR_CTAID.X ;  /* 0x00000000000479c3 */ /* 0x000e300000002500 */
[----:B------:R-:W0:Y:S01]  /*0030*/  LDC R0, c[0x0][0x360] ;  /* 0x0000d800ff007b82 */ /* 0x000e220000000800 */
[----:B------:R-:W1:Y:S01]  /*0040*/  LDCU UR5, c[0x0][0x370] ;  /* 0x00006e00ff0577ac */ /* 0x000e620008000800 */
[----:B0-----:R-:W-:-:S02]  /*0050*/  IMAD R3, R0, UR4, R3 ;  /* 0x0000000400037c24 */ /* 0x001fc4000f8e0203 */
[----:B-1----:R-:W-:-:S03]  /*0060*/  IMAD R0, R0, UR5, RZ ;  /* 0x0000000500007c24 */ /* 0x002fc6000f8e02ff */
[----:B------:R-:W-:-:S13]  /*0070*/  ISETP.GT.AND P0, PT, R3, 0xffffff, PT ;  /* 0x00ffffff0300780c */ /* 0x000fda0003f04270 */
[----:B------:R-:W-:Y:S05]  /*0080*/  @P0 EXIT ;  /* 0x000000000000094d */ /* 0x000fea0003800000 */
[----:B------:R-:W0:Y:S01]  /*0090*/  I2F.U32.RP R8, R0 ;  /* 0x0000000000087306 */ /* 0x000e220000209000 */
[C---:B------:R-:W-:Y:S01]  /*00a0*/  IADD3 R2, PT, PT, R0.reuse, R3, RZ ;  /* 0x0000000300027210 */ /* 0x040fe20007ffe0ff */
[----:B------:R-:W-:Y:S01]  /*00b0*/  IMAD.MOV R9, RZ, RZ, -R0 ;  /* 0x000000ffff097224 */ /* 0x000fe200078e0a00 */
[----:B------:R-:W-:Y:S01]  /*00c0*/  ISETP.NE.U32.AND P2, PT, R0, RZ, PT ;  /* 0x000000ff0000720c */ /* 0x000fe20003f45070 */
[----:B------:R-:W1:Y:S01]  /*00d0*/  LDCU.64 UR4, c[0x0][0x358] ;  /* 0x00006b00ff0477ac */ /* 0x000e620008000a00 */
[C---:B------:R-:W-:Y:S01]  /*00e0*/  ISETP.GE.AND P0, PT, R2.reuse, 0x1000000, PT ;  /* 0x010000000200780c */ /* 0x040fe20003f06270 */
[----:B------:R-:W-:Y:S01]  /*00f0*/  BSSY.RECONVERGENT B0, `(.L_x_11) ;  /* 0x0000022000007945 */ /* 0x000fe20003800200 */
[----:B------:R-:W-:Y:S02]  /*0100*/  VIMNMX R7, PT, PT, R2, 0x1000000, !PT ;  /* 0x0100000002077848 */ /* 0x000fe40007fe0100 */
[----:B------:R-:W-:-:S04]  /*0110*/  SEL R6, RZ, 0x1, P0 ;  /* 0x00000001ff067807 */ /* 0x000fc80000000000 */
[----:B------:R-:W-:Y:S01]  /*0120*/  IADD3 R7, PT, PT, R7, -R2, -R6 ;  /* 0x8000000207077210 */ /* 0x000fe20007ffe806 */
[----:B0-----:R-:W0:Y:S02]  /*0130*/  MUFU.RCP R8, R8 ;  /* 0x0000000800087308 */ /* 0x001e240000001000 */
[----:B0-----:R-:W-:-:S06]  /*0140*/  VIADD R4, R8, 0xffffffe ;  /* 0x0ffffffe08047836 */ /* 0x001fcc0000000000 */
[----:B------:R0:W2:Y:S02]  /*0150*/  F2I.FTZ.U32.TRUNC.NTZ R5, R4 ;  /* 0x0000000400057305 */ /* 0x0000a4000021f000 */
[----:B0-----:R-:W-:Y:S02]  /*0160*/  IMAD.MOV.U32 R4, RZ, RZ, RZ ;  /* 0x000000ffff047224 */ /* 0x001fe400078e00ff */
[----:B--2---:R-:W-:-:S04]  /*0170*/  IMAD R9, R9, R5, RZ ;  /* 0x0000000509097224 */ /* 0x004fc800078e02ff */
        /* <DEDUP_REMOVED lines=14> */
[----:B-1----:R-:W-:Y:S05]  /*0260*/  @!P0 BRA `(.L_x_12) ;  /* 0x0000000000288947 */ /* 0x002fea0003800000 */
[----:B------:R-:W0:Y:S01]  /*0270*/  LDC.64 R6, c[0x0][0x380] ;  /* 0x0000e000ff067b82 */ /* 0x000e220000000a00 */
[----:B------:R-:W-:-:S04]  /*0280*/  IADD3 R2, PT, PT, R2, 0x1, RZ ;  /* 0x0000000102027810 */ /* 0x000fc80007ffe0ff */
[----:B------:R-:W-:-:S05]  /*0290*/  LOP3.LUT R2, R2, 0x3, RZ, 0xc0, !PT ;  /* 0x0000000302027812 */ /* 0x000fca00078ec0ff */
[----:B------:R-:W-:-:S07]  /*02a0*/  IMAD.MOV R2, RZ, RZ, -R2 ;  /* 0x000000ffff027224 */ /* 0x000fce00078e0a02 */
.L_x_13:
[----:B0-----:R-:W-:Y:S01]  /*02b0*/  IMAD.WIDE R4, R3, 0x4, R6 ;  /* 0x0000000403047825 */ /* 0x001fe200078e0206 */
[----:B------:R-:W-:-:S03]  /*02c0*/  IADD3 R2, PT, PT, R2, 0x1, RZ ;  /* 0x0000000102027810 */ /* 0x000fc60007ffe0ff */
[----:B------:R-:W-:Y:S01]  /*02d0*/  IMAD.IADD R3, R0, 0x1, R3 ;  /* 0x0000000100037824 */ /* 0x000fe200078e0203 */
[----:B------:R1:W-:Y:S01]  /*02e0*/  STG.E desc[UR4][R4.64], RZ ;  /* 0x000000ff04007986 */ /* 0x0003e2000c101904 */
[----:B------:R-:W-:-:S13]  /*02f0*/  ISETP.NE.AND P0, PT, R2, RZ, PT ;  /* 0x000000ff0200720c */ /* 0x000fda0003f05270 */
[----:B-1----:R-:W-:Y:S05]  /*0300*/  @P0 BRA `(.L_x_13) ;  /* 0xfffffffc00e80947 */ /* 0x002fea000383ffff */
.L_x_12:
[----:B------:R-:W-:Y:S05]  /*0310*/  BSYNC.RECONVERGENT B0 ;  /* 0x0000000000007941 */ /* 0x000fea0003800200 */
.L_x_11:
[----:B------:R-:W-:Y:S05]  /*0320*/  @!P1 EXIT ;  /* 0x000000000000994d */ /* 0x000fea0003800000 */
[----:B------:R-:W0:Y:S02]  /*0330*/  LDC.64 R10, c[0x0][0x380] ;  /* 0x0000e000ff0a7b82 */ /* 0x000e240000000a00 */
.L_x_14:
[----:B01----:R-:W-:Y:S01]  /*0340*/  IMAD.WIDE R12, R3, 0x4, R10 ;  /* 0x00000004030c7825 */ /* 0x003fe200078e020a */
[----:B------:R-:W-:-:S04]  /*0350*/  LEA R3, R0, R3, 0x2 ;  /* 0x0000000300037211 */ /* 0x000fc800078e10ff */
[----:B------:R1:W-:Y:S01]  /*0360*/  STG.E desc[UR4][R12.64], RZ ;  /* 0x000000ff0c007986 */ /* 0x0003e2000c101904 */
[----:B------:R-:W-:Y:S01]  /*0370*/  IMAD.WIDE R4, R0, 0x4, R12 ;  /* 0x0000000400047825 */ /* 0x000fe200078e020c */
[----:B------:R-:W-:-:S04]  /*0380*/  ISETP.GE.AND P0, PT, R3, 0x1000000, PT ;  /* 0x010000000300780c */ /* 0x000fc80003f06270 */
[----:B------:R1:W-:Y:S01]  /*0390*/  STG.E desc[UR4][R4.64], RZ ;  /* 0x000000ff04007986 */ /* 0x0003e2000c101904 */
[----:B------:R-:W-:-:S05]  /*03a0*/  IMAD.WIDE R6, R0, 0x4, R4 ;  /* 0x0000000400067825 */ /* 0x000fca00078e0204 */
[----:B------:R1:W-:Y:S01]  /*03b0*/  STG.E desc[UR4][R6.64], RZ ;  /* 0x000000ff06007986 */ /* 0x0003e2000c101904 */
[----:B------:R-:W-:-:S05]  /*03c0*/  IMAD.WIDE R8, R0, 0x4, R6 ;  /* 0x0000000400087825 */ /* 0x000fca00078e0206 */
[----:B------:R1:W-:Y:S01]  /*03d0*/  STG.E desc[UR4][R8.64], RZ ;  /* 0x000000ff08007986 */ /* 0x0003e2000c101904 */
[----:B------:R-:W-:Y:S05]  /*03e0*/  @!P0 BRA `(.L_x_14) ;  /* 0xfffffffc00d48947 */ /* 0x000fea000383ffff */
[----:B------:R-:W-:Y:S05]  /*03f0*/  EXIT ;  /* 0x000000000000794d */ /* 0x000fea0003800000 */
.L_x_15:
        /* <DEDUP_REMOVED lines=16> */
.L_x_28:


//--------------------- .text._Z4histPiS_i        --------------------------
	.section	.text._Z4histPiS_i,"ax",@progbits
	.align	128
        .global         _Z4histPiS_i
        .type           _Z4histPiS_i,@function
        .size           _Z4histPiS_i,(.L_x_29 - _Z4histPiS_i)
        .other          _Z4histPiS_i,@"STO_CUDA_ENTRY STV_DEFAULT"
_Z4histPiS_i:
.text._Z4histPiS_i:
[----:B------:R-:W-:Y:S01]  /*0000*/  LDC R1, c[0x0][0x37c] ;  /* 0x0000df00ff017b82 */ /* 0x000fe20000000800 */
[----:B------:R-:W0:Y:S07]  /*0010*/  S2R R7, SR_TID.X ;  /* 0x0000000000077919 */ /* 0x000e2e0000002100 */
[----:B------:R-:W0:Y:S01]  /*0020*/  S2UR UR4, SR_CTAID.X ;  /* 0x00000000000479c3 */ /* 0x000e220000002500 */
[----:B------:R-:W1:Y:S07]  /*0030*/  LDCU UR6, c[0x0][0x390] ;  /* 0x00007200ff0677ac */ /* 0x000e6e0008000800 */
[----:B------:R-:W0:Y:S01]  /*0040*/  LDC R0, c[0x0][0x360] ;  /* 0x0000d800ff007b82 */ /* 0x000e220000000800 */
[----:B------:R-:W2:Y:S01]  /*0050*/  LDCU UR5, c[0x0][0x370] ;  /* 0x00006e00ff0577ac */ /* 0x000ea20008000800 */
[----:B0-----:R-:W-:-:S02]  /*0060*/  IMAD R7, R0, UR4, R7 ;  /* 0x0000000400077c24 */ /* 0x001fc4000f8e0207 */
[----:B--2---:R-:W-:-:S03]  /*0070*/  IMAD R0, R0, UR5, RZ ;  /* 0x0000000500007c24 */ /* 0x004fc6000f8e02ff */
[----:B-1----:R-:W-:-:S13]  /*0080*/  ISETP.GE.AND P0, PT, R7, UR6, PT ;  /* 0x0000000607007c0c */ /* 0x002fda000bf06270 */
[----:B------:R-:W-:Y:S05]  /*0090*/  @P0 EXIT ;  /* 0x000000000000094d */ /* 0x000fea0003800000 */
[----:B------:R-:W0:Y:S01]  /*00a0*/  I2F.U32.RP R8, R0 ;  /* 0x0000000000087306 */ /* 0x000e220000209000 */
[C---:B------:R-:W-:Y:S01]  /*00b0*/  IADD3 R4, PT, PT, R0.reuse, R7, RZ ;  /* 0x0000000700047210 */ /* 0x040fe20007ffe0ff */
[----:B------:R-:W-:Y:S01]  /*00c0*/  IMAD.MOV R9, RZ, RZ, -R0 ;  /* 0x000000ffff097224 */ /* 0x000fe200078e0a00 */
[----:B------:R-:W-:Y:S01]  /*00d0*/  ISETP.NE.U32.AND P2, PT, R0, RZ, PT ;  /* 0x000000ff0000720c */ /* 0x000fe20003f45070 */
[----:B------:R-:W1:Y:S01]  /*00e0*/  LDCU.64 UR4, c[0x0][0x358] ;  /* 0x00006b00ff0477ac */ /* 0x000e620008000a00 */
[C---:B------:R-:W-:Y:S01]  /*00f0*/  ISETP.GE.AND P0, PT, R4.reuse, UR6, PT ;  /* 0x0000000604007c0c */ /* 0x040fe2000bf06270 */
[----:B------:R-:W-:Y:S01]  /*0100*/  BSSY.RECONVERGENT B0, `(.L_x_16) ;  /* 0x0000028000007945 */ /* 0x000fe20003800200 */
[----:B------:R-:W-:Y:S02]  /*0110*/  VIMNMX R5, PT, PT, R4, UR6, !PT ;  /* 0x0000000604057c48 */ /* 0x000fe4000ffe0100 */
[----:B------:R-:W-:-:S04]  /*0120*/  SEL R6, RZ, 0x1, P0 ;  /* 0x00000001ff067807 */ /* 0x000fc80000000000 */
[----:B------:R-:W-:Y:S01]  /*0130*/  IADD3 R5, PT, PT, R5, -R4, -R6 ;  /* 0x8000000405057210 */ /* 0x000fe20007ffe806 */
[----:B0-----:R-:W0:Y:S02]  /*0140*/  MUFU.RCP R8, R8 ;  /* 0x0000000800087308 */ /* 0x001e240000001000 */
[----:B0-----:R-:W-:-:S06]  /*0150*/  IADD3 R2, PT, PT, R8, 0xffffffe, RZ ;  /* 0x0ffffffe08027810 */ /* 0x001fcc0007ffe0ff */
[----:B------:R0:W2:Y:S02]  /*0160*/  F2I.FTZ.U32.TRUNC.NTZ R3, R2 ;  /* 0x0000000200037305 */ /* 0x0000a4000021f000 */
[----:B0-----:R-:W-:Y:S02]  /*0170*/  IMAD.MOV.U32 R2, RZ, RZ, RZ ;  /* 0x000000ffff027224 */ /* 0x001fe400078e00ff */
[----:B--2---:R-:W-:-:S04]  /*0180*/  IMAD R9, R9, R3, RZ ;  /* 0x0000000309097224 */ /* 0x004fc800078e02ff */
[----:B------:R-:W-:-:S06]  /*0190*/  IMAD.HI.U32 R8, R3, R9, R2 ;  /* 0x0000000903087227 */ /* 0x000fcc00078e0002 */
[----:B------:R-:W-:-:S05]  /*01a0*/  IMAD.HI.U32 R9, R8, R5, RZ ;  /* 0x0000000508097227 */ /* 0x000fca00078e00ff */
[----:B------:R-:W-:-:S05]  /*01b0*/  IADD3 R2, PT, PT, -R9, RZ, RZ ;  /* 0x000000ff09027210 */ /* 0x000fca0007ffe1ff */
[----:B------:R-:W-:Y:S02]  /*01c0*/  IMAD R5, R0, R2, R5 ;  /* 0x0000000200057224 */ /* 0x000fe400078e0205 */
[----:B------:R-:W0:Y:S03]  /*01d0*/  LDC.64 R2, c[0x0][0x388] ;  /* 0x0000e200ff027b82 */ /* 0x000e260000000a00 */
[----:B------:R-:W-:-:S13]  /*01e0*/  ISETP.GE.U32.AND P0, PT, R5, R0, PT ;  /* 0x000000000500720c */ /* 0x000fda0003f06070 */
[----:B------:R-:W-:Y:S01]  /*01f0*/  @P0 IMAD.IADD R5, R5, 0x1, -R0 ;  /* 0x0000000105050824 */ /* 0x000fe200078e0a00 */
[----:B------:R-:W-:-:S04]  /*0200*/  @P0 IADD3 R9, PT, PT, R9, 0x1, RZ ;  /* 0x0000000109090810 */ /* 0x000fc80007ffe0ff */
[-C--:B------:R-:W-:Y:S02]  /*0210*/  ISETP.GE.U32.AND P1, PT, R5, R0.reuse, PT ;  /* 0x000000000500720c */ /* 0x080fe40003f26070 */
[----:B------:R-:W2:Y:S11]  /*0220*/  LDC.64 R4, c[0x0][0x380] ;  /* 0x0000e000ff047b82 */ /* 0x000eb60000000a00 */
[----:B------:R-:W-:Y:S01]  /*0230*/  @P1 VIADD R9, R9, 0x1 ;  /* 0x0000000109091836 */ /* 0x000fe20000000000 */
[----:B------:R-:W-:-:S04]  /*0240*/  @!P2 LOP3.LUT R9, RZ, R0, RZ, 0x33, !PT ;  /* 0x00000000ff09a212 */ /* 0x000fc800078e33ff */
[----:B------:R-:W-:-:S04]  /*0250*/  IADD3 R6, PT, PT, R6, R9, RZ ;  /* 0x0000000906067210 */ /* 0x000fc80007ffe0ff */
[C---:B------:R-:W-:Y:S02]  /*0260*/  LOP3.LUT R8, R6.reuse, 0x3, RZ, 0xc0, !PT ;  /* 0x0000000306087812 */ /* 0x040fe400078ec0ff */
[----:B------:R-:W-:Y:S02]  /*0270*/  ISETP.GE.U32.AND P1, PT, R6, 0x3, PT ;  /* 0x000000030600780c */ /* 0x000fe40003f26070 */
[----:B------:R-:W-:-:S13]  /*0280*/  ISETP.NE.AND P0, PT, R8, 0x3, PT ;  /* 0x000000030800780c */ /* 0x000fda0003f05270 */
[----:B01----:R-:W-:Y:S05]  /*0290*/  @!P0 BRA `(.L_x_17) ;  /* 0x0000000000388947 */ /* 0x003fea0003800000 */
[----:B------:R-:W0:Y:S01]  /*02a0*/  LDC.64 R14, c[0x0][0x380] ;  /* 0x0000e000ff0e7b82 */ /* 0x000e220000000a00 */
[----:B------:R-:W-:-:S05]  /*02b0*/  VIADD R6, R6, 0x1 ;  /* 0x0000000106067836 */ /* 0x000fca0000000000 */
[----:B------:R-:W-:Y:S02]  /*02c0*/  LOP3.LUT R6, R6, 0x3, RZ, 0xc0, !PT ;  /* 0x0000000306067812 */ /* 0x000fe400078ec0ff */
[----:B------:R-:W1:Y:S02]  /*02d0*/  LDC.64 R12, c[0x0][0x388] ;  /* 0x0000e200ff0c7b82 */ /* 0x000e640000000a00 */
[----:B------:R-:W-:-:S07]  /*02e0*/  IADD3 R6, PT, PT, -R6, RZ, RZ ;  /* 0x000000ff06067210 */ /* 0x000fce0007ffe1ff */
.L_x_18:
[----:B-1----:R-:W-:-:S06]  /*02f0*/  IMAD.WIDE R8, R7, 0x4, R12 ;  /* 0x0000000407087825 */ /* 0x002fcc00078e020c */
[----:B------:R-:W0:Y:S01]  /*0300*/  LDG.E R9, desc[UR4][R8.64] ;  /* 0x0000000408097981 */ /* 0x000e22000c1e1900 */
[----:B------:R-:W-:Y:S01]  /*0310*/  IADD3 R6, PT, PT, R6, 0x1, RZ ;  /* 0x0000000106067810 */ /* 0x000fe20007ffe0ff */
[----:B---3--:R-:W-:-:S03]  /*0320*/  IMAD.MOV.U32 R17, RZ, RZ, 0x1 ;  /* 0x00000001ff117424 */ /* 0x008fc600078e00ff */
[----:B------:R-:W-:Y:S01]  /*0330*/  ISETP.NE.AND P0, PT, R6, RZ, PT ;  /* 0x000000ff0600720c */ /* 0x000fe20003f05270 */
[----:B------:R-:W-:Y:S02]  /*0340*/  IMAD.IADD R7, R0, 0x1, R7 ;  /* 0x0000000100077824 */ /* 0x000fe400078e0207 */
[----:B0-----:R-:W-:-:S05]  /*0350*/  IMAD.WIDE R10, R9, 0x4, R14 ;  /* 0x00000004090a7825 */ /* 0x001fca00078e020e */
[----:B------:R3:W-:Y:S05]  /*0360*/  REDG.E.ADD.STRONG.GPU desc[UR4][R10.64], R17 ;  /* 0x000000110a00798e */ /* 0x0007ea000c12e104 */
[----:B------:R-:W-:Y:S05]  /*0370*/  @P0 BRA `(.L_x_18) ;  /* 0xfffffffc00dc0947 */ /* 0x000fea000383ffff */
.L_x_17:
[----:B------:R-:W-:Y:S05]  /*0380*/  BSYNC.RECONVERGENT B0 ;  /* 0x0000000000007941 */ /* 0x000fea0003800200 */
.L_x_16:
[----:B------:R-:W-:Y:S05]  /*0390*/  @!P1 EXIT ;  /* 0x000000000000994d */ /* 0x000fea0003800000 */
.L_x_19:
[----:B------:R-:W-:-:S05]  /*03a0*/  IMAD.WIDE R18, R7, 0x4, R2 ;  /* 0x0000000407127825 */ /* 0x000fca00078e0202 */
[----:B0-----:R-:W2:Y:S01]  /*03b0*/  LDG.E R9, desc[UR4][R18.64] ;  /* 0x0000000412097981 */ /* 0x001ea2000c1e1900 */
[----:B------:R-:W-:Y:S02]  /*03c0*/  HFMA2 R23, -RZ, RZ, 0, 5.9604644775390625e-08 ;  /* 0x00000001ff177431 */ /* 0x000fe400000001ff */
[----:B---3--:R-:W-:-:S04]  /*03d0*/  IMAD.WIDE R10, R0, 0x4, R18 ;  /* 0x00000004000a7825 */ /* 0x008fc800078e0212 */
[----:B--2---:R-:W-:-:S05]  /*03e0*/  IMAD.WIDE R8, R9, 0x4, R4 ;  /* 0x0000000409087825 */ /* 0x004fca00078e0204 */
[----:B------:R0:W-:Y:S04]  /*03f0*/  REDG.E.ADD.STRONG.GPU desc[UR4][R8.64], R23 ;  /* 0x000000170800798e */ /* 0x0001e8000c12e104 */
[----:B------:R-:W2:Y:S01]  /*0400*/  LDG.E R13, desc[UR4][R10.64] ;  /* 0x000000040a0d7981 */ /* 0x000ea2000c1e1900 */
[----:B------:R-:W-:-:S04]  /*0410*/  IMAD.WIDE R14, R0, 0x4, R10 ;  /* 0x00000004000e7825 */ /* 0x000fc800078e020a */
[----:B--2---:R-:W-:-:S05]  /*0420*/  IMAD.WIDE R12, R13, 0x4, R4 ;  /* 0x000000040d0c7825 */ /* 0x004fca00078e0204 */
[----:B------:R0:W-:Y:S04]  /*0430*/  REDG.E.ADD.STRONG.GPU desc[UR4][R12.64], R23 ;  /* 0x000000170c00798e */ /* 0x0001e8000c12e104 */
[----:B------:R-:W2:Y:S01]  /*0440*/  LDG.E R17, desc[UR4][R14.64] ;  /* 0x000000040e117981 */ /* 0x000ea2000c1e1900 */
[C---:B------:R-:W-:Y:S01]  /*0450*/  IMAD.WIDE R18, R0.reuse, 0x4, R14 ;  /* 0x0000000400127825 */ /* 0x040fe200078e020e */
[----:B------:R-:W-:-:S03]  /*0460*/  LEA R7, R0, R7, 0x2 ;  /* 0x0000000700077211 */ /* 0x000fc600078e10ff */
[----:B--2---:R-:W-:-:S05]  /*0470*/  IMAD.WIDE R16, R17, 0x4, R4 ;  /* 0x0000000411107825 */ /* 0x004fca00078e0204 */
[----:B------:R0:W-:Y:S04]  /*0480*/  REDG.E.ADD.STRONG.GPU desc[UR4][R16.64], R23 ;  /* 0x000000171000798e */ /* 0x0001e8000c12e104 */
[----:B------:R-:W2:Y:S01]  /*0490*/  LDG.E R19, desc[UR4][R18.64] ;  /* 0x0000000412137981 */ /* 0x000ea2000c1e1900 */
[----:B------:R-:W-:Y:S01]  /*04a0*/  ISETP.GE.AND P0, PT, R7, UR6, PT ;  /* 0x0000000607007c0c */ /* 0x000fe2000bf06270 */
[----:B--2---:R-:W-:-:S05]  /*04b0*/  IMAD.WIDE R20, R19, 0x4, R4 ;  /* 0x0000000413147825 */ /* 0x004fca00078e0204 */
[----:B------:R0:W-:Y:S07]  /*04c0*/  REDG.E.ADD.STRONG.GPU desc[UR4][R20.64], R23 ;  /* 0x000000171400798e */ /* 0x0001ee000c12e104 */
[----:B------:R-:W-:Y:S05]  /*04d0*/  @!P0 BRA `(.L_x_19) ;  /* 0xfffffffc00b08947 */ /* 0x000fea000383ffff */
[----:B------:R-:W-:Y:S05]  /*04e0*/  EXIT ;  /* 0x000000000000794d */ /* 0x000fea0003800000 */
.L_x_20:
        /* <DEDUP_REMOVED lines=9> */
.L_x_29:


//--------------------- .text._Z10prefixScanPiS_i --------------------------
	.section	.text._Z10prefixScanPiS_i,"ax",@progbits
	.align	128
        .global         _Z10prefixScanPiS_i
        .type           _Z10prefixScanPiS_i,@function
        .size           _Z10prefixScanPiS_i,(.L_x_30 - _Z10prefixScanPiS_i)
        .other          _Z10prefixScanPiS_i,@"STO_CUDA_ENTRY STV_DEFAULT"
_Z10prefixScanPiS_i:
.text._Z10prefixScanPiS_i:
[----:B------:R-:W-:Y:S08]  /*0000*/  LDC R1, c[0x0][0x37c] ;  /* 0x0000df00ff017b82 */ /* 0x000ff00000000800 */
[----:B------:R-:W0:Y:S08]  /*0010*/  S2UR UR6, SR_CTAID.X ;  /* 0x00000000000679c3 */ /* 0x000e300000002500 */
[----:B------:R-:W0:Y:S02]  /*0020*/  LDC R0, c[0x0][0x390] ;  /* 0x0000e400ff007b82 */ /* 0x000e240000000800 */
[----:B0-----:R-:W-:-:S13]  /*0030*/  ISETP.LE.AND P0, PT, R0, UR6, PT ;  /* 0x0000000600007c0c */ /* 0x001fda000bf03270 */
[----:B------:R-:W-:Y:S05]  /*0040*/  @P0 EXIT ;  /* 0x000000000000094d */ /* 0x000fea0003800000 */
[----:B------:R-:W0:Y:S01]  /*0050*/  S2R R0, SR_TID.X ;  /* 0x0000000000007919 */ /* 0x000e220000002100 */
[----:B------:R-:W1:Y:S01]  /*0060*/  S2UR UR5, SR_CgaCtaId ;  /* 0x00000000000579c3 */ /* 0x000e620000008800 */
[----:B------:R-:W-:Y:S01]  /*0070*/  UMOV UR4, 0x400 ;  /* 0x0000040000047882 */ /* 0x000fe20000000000 */
[----:B------:R-:W-:Y:S01]  /*0080*/  IMAD.U32 R6, RZ, RZ, UR6 ;  /* 0x00000006ff067e24 */ /* 0x000fe2000f8e00ff */
[----:B------:R-:W2:Y:S01]  /*0090*/  LDCU.64 UR8, c[0x0][0x358] ;  /* 0x00006b00ff0877ac */ /* 0x000ea20008000a00 */
[----:B------:R-:W3:Y:S04]  /*00a0*/  LDCU UR10, c[0x0][0x390] ;  /* 0x00007200ff0a77ac */ /* 0x000ee80008000800 */
[----:B------:R-:W4:Y:S01]  /*00b0*/  LDC R7, c[0x0][0x370] ;  /* 0x0000dc00ff077b82 */ /* 0x000f220000000800 */
[----:B------:R-:W5:Y:S07]  /*00c0*/  LDCU UR7, c[0x0][0x360] ;  /* 0x00006c00ff0777ac */ /* 0x000f6e0008000800 */
[----:B------:R-:W2:Y:S01]  /*00d0*/  LDC.64 R2, c[0x0][0x388] ;  /* 0x0000e200ff027b82 */ /* 0x000ea20000000a00 */
[----:B-1----:R-:W-:Y:S01]  /*00e0*/  ULEA UR4, UR5, UR4, 0x18 ;  /* 0x0000000405047291 */ /* 0x002fe2000f8ec0ff */
[C---:B0-----:R-:W-:Y:S01]  /*00f0*/  VIADD R15, R0.reuse, 0xfffffff8 ;  /* 0xfffffff8000f7836 */ /* 0x041fe20000000000 */
[C---:B------:R-:W-:Y:S01]  /*0100*/  LOP3.LUT R4, R0.reuse, 0x1, RZ, 0xc0, !PT ;  /* 0x0000000100047812 */ /* 0x040fe200078ec0ff */
[C---:B------:R-:W-:Y:S01]  /*0110*/  VIADD R17, R0.reuse, 0xfffffff0 ;  /* 0xfffffff000117836 */ /* 0x040fe20000000000 */
[CC--:B------:R-:W-:Y:S01]  /*0120*/  LEA.HI R10, R0.reuse, R0.reuse, RZ, 0x1b ;  /* 0x00000000000a7211 */ /* 0x0c0fe200078fd8ff */
[C---:B------:R-:W-:Y:S01]  /*0130*/  VIADD R19, R0.reuse, 0xffffffe0 ;  /* 0xffffffe000137836 */ /* 0x040fe20000000000 */
[-C--:B------:R-:W-:Y:S01]  /*0140*/  LEA.HI.SX32 R14, R15, R0.reuse, 0x1b ;  /* 0x000000000f0e7211 */ /* 0x080fe200078fdaff */
[C---:B------:R-:W-:Y:S01]  /*0150*/  VIADD R5, R0.reuse, 0xffffffff ;  /* 0xffffffff00057836 */ /* 0x040fe20000000000 */
[-C--:B------:R-:W-:Y:S01]  /*0160*/  LEA.HI.SX32 R15, R17, R0.reuse, 0x1b ;  /* 0x00000000110f7211 */ /* 0x080fe200078fdaff */
[C---:B------:R-:W-:Y:S01]  /*0170*/  VIADD R11, R0.reuse, 0xfffffffe ;  /* 0xfffffffe000b7836 */ /* 0x040fe20000000000 */
[-C--:B------:R-:W-:Y:S01]  /*0180*/  LEA.HI.SX32 R16, R19, R0.reuse, 0x1b ;  /* 0x0000000013107211 */ /* 0x080fe200078fdaff */
[C---:B------:R-:W-:Y:S01]  /*0190*/  VIADD R13, R0.reuse, 0xfffffffc ;  /* 0xfffffffc000d7836 */ /* 0x040fe20000000000 */
[-C--:B------:R-:W-:Y:S01]  /*01a0*/  LEA.HI R5, R5, R0.reuse, RZ, 0x1b ;  /* 0x0000000005057211 */ /* 0x080fe200078fd8ff */
[C---:B------:R-:W-:Y:S01]  /*01b0*/  VIADD R21, R0.reuse, 0xffffffc0 ;  /* 0xffffffc000157836 */ /* 0x040fe20000000000 */
[-C--:B------:R-:W-:Y:S01]  /*01c0*/  LEA.HI.SX32 R12, R11, R0.reuse, 0x1b ;  /* 0x000000000b0c7211 */ /* 0x080fe200078fdaff */
[C---:B------:R-:W-:Y:S01]  /*01d0*/  VIADD R23, R0.reuse, 0xffffff80 ;  /* 0xffffff8000177836 */ /* 0x040fe20000000000 */
[-C--:B------:R-:W-:Y:S01]  /*01e0*/  LEA.HI.SX32 R13, R13, R0.reuse, 0x1b ;  /* 0x000000000d0d7211 */ /* 0x080fe200078fdaff */
[C---:B------:R-:W-:Y:S01]  /*01f0*/  VIADD R25, R0.reuse, 0xffffff00 ;  /* 0xffffff0000197836 */ /* 0x040fe20000000000 */
[-C--:B------:R-:W-:Y:S01]  /*0200*/  LEA.HI.SX32 R17, R21, R0.reuse, 0x1b ;  /* 0x0000000015117211 */ /* 0x080fe200078fdaff */
[----:B------:R-:W-:Y:S01]  /*0210*/  VIADD R27, R0, 0xfffffe00 ;  /* 0xfffffe00001b7836 */ /* 0x000fe20000000000 */
[-C--:B------:R-:W-:Y:S01]  /*0220*/  LEA.HI.SX32 R18, R23, R0.reuse, 0x1b ;  /* 0x0000000017127211 */ /* 0x080fe200078fdaff */
[C---:B-----5:R-:W-:Y:S01]  /*0230*/  IMAD R9, R6.reuse, UR7, R0 ;  /* 0x0000000706097c24 */ /* 0x060fe2000f8e0200 */
[-C--:B------:R-:W-:Y:S01]  /*0240*/  LEA.HI.SX32 R19, R25, R0.reuse, 0x1b ;  /* 0x0000000019137211 */ /* 0x080fe200078fdaff */
[----:B----4-:R-:W-:Y:S01]  /*0250*/  IMAD R8, R7, UR7, RZ ;  /* 0x0000000707087c24 */ /* 0x010fe2000f8e02ff */
[----:B------:R-:W-:Y:S01]  /*0260*/  LEA.HI.SX32 R20, R27, R0, 0x1b ;  /* 0x000000001b147211 */ /* 0x000fe200078fdaff */
[----:B--2---:R-:W-:Y:S01]  /*0270*/  IMAD.WIDE.U32 R2, R6, 0x4, R2 ;  /* 0x0000000406027825 */ /* 0x004fe200078e0002 */
[----:B------:R-:W-:-:S02]  /*0280*/  ISETP.NE.U32.AND P0, PT, R4, 0x1, PT ;  /* 0x000000010400780c */ /* 0x000fc40003f05070 */
[----:B------:R-:W-:Y:S02]  /*0290*/  LEA R10, R10, UR4, 0x2 ;  /* 0x000000040a0a7c11 */ /* 0x000fe4000f8e10ff */
[----:B------:R-:W-:Y:S02]  /*02a0*/  LEA R11, R5, UR4, 0x2 ;  /* 0x00000004050b7c11 */ /* 0x000fe4000f8e10ff */
[----:B------:R-:W-:Y:S02]  /*02b0*/  LEA R12, R12, UR4, 0x2 ;  /* 0x000000040c0c7c11 */ /* 0x000fe4000f8e10ff */
[----:B------:R-:W-:Y:S02]  /*02c0*/  LEA R13, R13, UR4, 0x2 ;  /* 0x000000040d0d7c11 */ /* 0x000fe4000f8e10ff */
[----:B------:R-:W-:Y:S02]  /*02d0*/  LEA R14, R14, UR4, 0x2 ;  /* 0x000000040e0e7c11 */ /* 0x000fe4000f8e10ff */
[----:B------:R-:W-:-:S02]  /*02e0*/  LEA R15, R15, UR4, 0x2 ;  /* 0x000000040f0f7c11 */ /* 0x000fc4000f8e10ff */
[----:B------:R-:W-:Y:S02]  /*02f0*/  LEA R16, R16, UR4, 0x2 ;  /* 0x0000000410107c11 */ /* 0x000fe4000f8e10ff */
[----:B------:R-:W-:Y:S02]  /*0300*/  LEA R17, R17, UR4, 0x2 ;  /* 0x0000000411117c11 */ /* 0x000fe4000f8e10ff */
[----:B------:R-:W-:Y:S02]  /*0310*/  LEA R18, R18, UR4, 0x2 ;  /* 0x0000000412127c11 */ /* 0x000fe4000f8e10ff */
[----:B------:R-:W-:Y:S02]  /*0320*/  LEA R19, R19, UR4, 0x2 ;  /* 0x0000000413137c11 */ /* 0x000fe4000f8e10ff */
[----:B---3--:R-:W-:-:S07]  /*0330*/  LEA R20, R20, UR4, 0x2 ;  /* 0x0000000414147c11 */ /* 0x008fce000f8e10ff */
.L_x_21:
[----:B0-----:R-:W0:Y:S02]  /*0340*/  LDC.64 R4, c[0x0][0x380] ;  /* 0x0000e000ff047b82 */ /* 0x001e240000000a00 */
[----:B0-----:R-:W-:-:S05]  /*0350*/  IMAD.WIDE.U32 R4, R9, 0x4, R4 ;  /* 0x0000000409047825 */ /* 0x001fca00078e0004 */
[----:B------:R-:W2:Y:S01]  /*0360*/  LDG.E R23, desc[UR8][R4.64] ;  /* 0x0000000804177981 */ /* 0x000ea2000c1e1900 */
[----:B------:R-:W-:Y:S02]  /*0370*/  VIADD R21, R0, 0x1 ;  /* 0x0000000100157836 */ /* 0x000fe40000000000 */
[----:B------:R-:W-:Y:S02]  /*0380*/  IMAD.IADD R6, R7, 0x1, R6 ;  /* 0x0000000107067824 */ /* 0x000fe400078e0206 */
[----:B------:R-:W-:Y:S01]  /*0390*/  IMAD.IADD R9, R8, 0x1, R9 ;  /* 0x0000000108097824 */ /* 0x000fe200078e0209 */
[C---:B------:R-:W-:Y:S02]  /*03a0*/  LOP3.LUT P1, RZ, R21.reuse, 0x3, RZ, 0xc0, !PT ;  /* 0x0000000315ff7812 */ /* 0x040fe4000782c0ff */
[C---:B------:R-:W-:Y:S02]  /*03b0*/  LOP3.LUT P2, RZ, R21.reuse, 0xf, RZ, 0xc0, !PT ;  /* 0x0000000f15ff7812 */ /* 0x040fe4000784c0ff */
[----:B------:R-:W-:-:S02]  /*03c0*/  LOP3.LUT P3, RZ, R21, 0x7f, RZ, 0xc0, !PT ;  /* 0x0000007f15ff7812 */ /* 0x000fc4000786c0ff */
[C---:B------:R-:W-:Y:S02]  /*03d0*/  LOP3.LUT P4, RZ, R21.reuse, 0xff, RZ, 0xc0, !PT ;  /* 0x000000ff15ff7812 */ /* 0x040fe4000788c0ff */
[C---:B------:R-:W-:Y:S02]  /*03e0*/  LOP3.LUT P5, RZ, R21.reuse, 0x1ff, RZ, 0xc0, !PT ;  /* 0x000001ff15ff7812 */ /* 0x040fe400078ac0ff */
[----:B------:R-:W-:Y:S01]  /*03f0*/  LOP3.LUT P6, RZ, R21, 0x3ff, RZ, 0xc0, !PT ;  /* 0x000003ff15ff7812 */ /* 0x000fe200078cc0ff */
[----:B--2---:R-:W-:Y:S01]  /*0400*/  STS [R10], R23 ;  /* 0x000000170a007388 */ /* 0x004fe20000000800 */
[----:B------:R-:W-:Y:S06]  /*0410*/  BAR.SYNC.DEFER_BLOCKING 0x0 ;  /* 0x0000000000007b1d */ /* 0x000fec0000010000 */
[----:B------:R-:W-:Y:S04]  /*0420*/  @!P0 LDS R22, [R11+-0x4] ;  /* 0xfffffc000b168984 */ /* 0x000fe80000000800 */
[----:B------:R-:W0:Y:S02]  /*0430*/  @!P0 LDS R25, [R10] ;  /* 0x000000000a198984 */ /* 0x000e240000000800 */
[----:B0-----:R-:W-:-:S05]  /*0440*/  @!P0 IMAD.IADD R25, R22, 0x1, R25 ;  /* 0x0000000116198824 */ /* 0x001fca00078e0219 */
[----:B------:R-:W-:Y:S01]  /*0450*/  @!P0 STS [R10], R25 ;  /* 0x000000190a008388 */ /* 0x000fe20000000800 */
[----:B------:R-:W-:Y:S01]  /*0460*/  BAR.SYNC.DEFER_BLOCKING 0x0 ;  /* 0x0000000000007b1d */ /* 0x000fe20000010000 */
[----:B------:R-:W-:-:S05]  /*0470*/  LOP3.LUT P0, RZ, R21, 0x7, RZ, 0xc0, !PT ;  /* 0x0000000715ff7812 */ /* 0x000fca000780c0ff */
        /* <DEDUP_REMOVED lines=9> */
[----:B------:R0:W-:Y:S01]  /*0510*/  @!P0 STS [R10], R23 ;  /* 0x000000170a008388 */ /* 0x0001e20000000800 */
[----:B------:R-:W-:Y:S01]  /*0520*/  BAR.SYNC.DEFER_BLOCKING 0x0 ;  /* 0x0000000000007b1d */ /* 0x000fe20000010000 */
[----:B0-----:R-:W-:Y:S02]  /*0530*/  P2R R23, PR, RZ, 0x1 ;  /* 0x00000001ff177803 */ /* 0x001fe40000000000 */
[----:B------:R-:W-:-:S13]  /*0540*/  ISETP.NE.AND P0, PT, R0, RZ, PT ;  /* 0x000000ff0000720c */ /* 0x000fda0003f05270 */
[----:B------:R-:W-:Y:S01]  /*0550*/  @!P0 MOV R24, 0x400 ;  /* 0x0000040000188802 */ /* 0x000fe20000000f00 */
        /* <DEDUP_REMOVED lines=10> */
[----:B------:R-:W-:Y:S06]  /*0600*/  BAR.SYNC.DEFER_BLOCKING 0x0 ;  /* 0x0000000000007b1d */ /* 0x000fec0000010000 */
        /* <DEDUP_REMOVED lines=13> */
[----:B------:R0:W-:Y:S01]  /*06e0*/  @!P4 STS [R10], R27 ;  /* 0x0000001b0a00c388 */ /* 0x0001e20000000800 */
[----:B------:R-:W-:Y:S06]  /*06f0*/  BAR.SYNC.DEFER_BLOCKING 0x0 ;  /* 0x0000000000007b1d */ /* 0x000fec0000010000 */
[----:B0-----:R-:W0:Y:S01]  /*0700*/  @!P0 S2R R27, SR_CgaCtaId ;  /* 0x00000000001b8919 */ /* 0x001e220000008800 */
[----:B------:R-:W-:Y:S04]  /*0710*/  @!P5 LDS R22, [R19+-0x400] ;  /* 0xfffc00001316d984 */ /* 0x000fe80000000800 */
[----:B------:R-:W1:Y:S01]  /*0720*/  @!P5 LDS R29, [R10] ;  /* 0x000000000a1dd984 */ /* 0x000e620000000800 */
[----:B0-----:R-:W-:Y:S01]  /*0730*/  @!P0 LEA R24, R27, R24, 0x18 ;  /* 0x000000181b188211 */ /* 0x001fe200078ec0ff */
[----:B-1----:R-:W-:-:S05]  /*0740*/  @!P5 IMAD.IADD R29, R22, 0x1, R29 ;  /* 0x00000001161dd824 */ /* 0x002fca00078e021d */
[----:B------:R-:W-:Y:S01]  /*0750*/  @!P5 STS [R10], R29 ;  /* 0x0000001d0a00d388 */ /* 0x000fe20000000800 */
[----:B------:R-:W-:Y:S06]  /*0760*/  BAR.SYNC.DEFER_BLOCKING 0x0 ;  /* 0x0000000000007b1d */ /* 0x000fec0000010000 */
[----:B------:R-:W-:Y:S04]  /*0770*/  @!P6 LDS R22, [R20+-0x800] ;  /* 0xfff800001416e984 */ /* 0x000fe80000000800 */
[----:B------:R-:W0:Y:S02]  /*0780*/  @!P6 LDS R25, [R10] ;  /* 0x000000000a19e984 */ /* 0x000e240000000800 */
[----:B0-----:R-:W-:-:S05]  /*0790*/  @!P6 IMAD.IADD R25, R22, 0x1, R25 ;  /* 0x000000011619e824 */ /* 0x001fca00078e0219 */
[----:B------:R-:W-:Y:S01]  /*07a0*/  @!P6 STS [R10], R25 ;  /* 0x000000190a00e388 */ /* 0x000fe20000000800 */
[----:B------:R-:W-:Y:S06]  /*07b0*/  BAR.SYNC.DEFER_BLOCKING 0x0 ;  /* 0x0000000000007b1d */ /* 0x000fec0000010000 */
[----:B------:R-:W0:Y:S04]  /*07c0*/  @!P0 LDS R27, [R24+0x1078] ;  /* 0x00107800181b8984 */ /* 0x000e280000000800 */
[----:B------:R-:W-:Y:S04]  /*07d0*/  @!P0 STS [R24+0x1078], RZ ;  /* 0x001078ff18008388 */ /* 0x000fe80000000800 */
[----:B0-----:R0:W-:Y:S01]  /*07e0*/  @!P0 STG.E desc[UR8][R2.64], R27 ;  /* 0x0000001b02008986 */ /* 0x0011e2000c101908 */
[----:B------:R-:W-:Y:S01]  /*07f0*/  BAR.SYNC.DEFER_BLOCKING 0x0 ;  /* 0x0000000000007b1d */ /* 0x000fe20000010000 */
[----:B------:R-:W-:Y:S01]  /*0800*/  ISETP.NE.AND P0, PT, R23, RZ, PT ;  /* 0x000000ff1700720c */ /* 0x000fe20003f05270 */
[----:B0-----:R-:W-:-:S04]  /*0810*/  IMAD.WIDE.U32 R2, R7, 0x4, R2 ;  /* 0x0000000407027825 */ /* 0x001fc800078e0002 */
[----:B------:R-:W-:Y:S04]  /*0820*/  @!P6 LDS R23, [R10] ;  /* 0x000000000a17e984 */ /* 0x000fe80000000800 */
[----:B------:R-:W0:Y:S02]  /*0830*/  @!P6 LDS R22, [R20+-0x800] ;  /* 0xfff800001416e984 */ /* 0x000e240000000800 */
[----:B0-----:R-:W-:-:S05]  /*0840*/  @!P6 IMAD.IADD R29, R23, 0x1, R22 ;  /* 0x00000001171de824 */ /* 0x001fca00078e0216 */
[----:B------:R-:W-:Y:S04]  /*0850*/  @!P6 STS [R10], R29 ;  /* 0x0000001d0a00e388 */ /* 0x000fe80000000800 */
[----:B------:R-:W-:Y:S01]  /*0860*/  @!P6 STS [R20+-0x800], R23 ;  /* 0xfff800171400e388 */ /* 0x000fe20000000800 */
[----:B------:R-:W-:Y:S01]  /*0870*/  BAR.SYNC.DEFER_BLOCKING 0x0 ;  /* 0x0000000000007b1d */ /* 0x000fe20000010000 */
[----:B------:R-:W-:-:S05]  /*0880*/  LOP3.LUT P6, RZ, R21, 0x3, RZ, 0xc0, !PT ;  /* 0x0000000315ff7812 */ /* 0x000fca00078cc0ff */
[----:B------:R-:W-:Y:S04]  /*0890*/  @!P5 LDS R22, [R10] ;  /* 0x000000000a16d984 */ /* 0x000fe80000000800 */
[----:B------:R-:W0:Y:S02]  /*08a0*/  @!P5 LDS R25, [R19+-0x400] ;  /* 0xfffc00001319d984 */ /* 0x000e240000000800 */
[----:B0-----:R-:W-:-:S05]  /*08b0*/  @!P5 IMAD.IADD R25, R22, 0x1, R25 ;  /* 0x000000011619d824 */ /* 0x001fca00078e0219 */
[----:B------:R-:W-:Y:S04]  /*08c0*/  @!P5 STS [R10], R25 ;  /* 0x000000190a00d388 */ /* 0x000fe80000000800 */
[----:B------:R-:W-:Y:S01]  /*08d0*/  @!P5 STS [R19+-0x400], R22 ;  /* 0xfffc00161300d388 */ /* 0x000fe20000000800 */
[----:B------:R-:W-:Y:S06]  /*08e0*/  BAR.SYNC.DEFER_BLOCKING 0x0 ;  /* 0x0000000000007b1d */ /* 0x000fec0000010000 */
        /* <DEDUP_REMOVED lines=9> */
[----:B------:R0:W-:Y:S04]  /*0980*/  @!P3 STS [R10], R23 ;  /* 0x000000170a00b388 */ /* 0x0001e80000000800 */
[----:B------:R-:W-:Y:S01]  /*0990*/  @!P3 STS [R17+-0x100], R24 ;  /* 0xffff00181100b388 */ /* 0x000fe20000000800 */
[----:B------:R-:W-:Y:S01]  /*09a0*/  BAR.SYNC.DEFER_BLOCKING 0x0 ;  /* 0x0000000000007b1d */ /* 0x000fe20000010000 */
[----:B0-----:R-:W-:-:S05]  /*09b0*/  VIADD R23, R0, 0x1 ;  /* 0x0000000100177836 */ /* 0x001fca0000000000 */
[----:B------:R-:W-:Y:S01]  /*09c0*/  LOP3.LUT R23, R23, 0xf, RZ, 0xc0, !PT ;  /* 0x0000000f17177812 */ /* 0x000fe200078ec0ff */
[----:B------:R-:W-:Y:S04]  /*09d0*/  @!P2 LDS R25, [R10] ;  /* 0x000000000a19a984 */ /* 0x000fe80000000800 */
[----:B------:R-:W0:Y:S02]  /*09e0*/  @!P2 LDS R22, [R16+-0x80] ;  /* 0xffff80001016a984 */ /* 0x000e240000000800 */
[----:B0-----:R-:W-:-:S05]  /*09f0*/  @!P2 IMAD.IADD R29, R25, 0x1, R22 ;  /* 0x00000001191da824 */ /* 0x001fca00078e0216 */
[----:B------:R-:W-:Y:S04]  /*0a00*/  @!P2 STS [R10], R29 ;  /* 0x0000001d0a00a388 */ /* 0x000fe80000000800 */
[----:B------:R-:W-:Y:S01]  /*0a10*/  @!P2 STS [R16+-0x80], R25 ;  /* 0xffff80191000a388 */ /* 0x000fe20000000800 */
[----:B------:R-:W-:Y:S01]  /*0a20*/  BAR.SYNC.DEFER_BLOCKING 0x0 ;  /* 0x0000000000007b1d */ /* 0x000fe20000010000 */
[----:B------:R-:W-:-:S05]  /*0a30*/  ISETP.NE.AND P2, PT, R23, RZ, PT ;  /* 0x000000ff1700720c */ /* 0x000fca0003f45270 */
[----:B------:R-:W-:Y:S04]  /*0a40*/  @!P1 LDS R22, [R10] ;  /* 0x000000000a169984 */ /* 0x000fe80000000800 */
[----:B------:R-:W0:Y:S02]  /*0a50*/  @!P1 LDS R27, [R15+-0x40] ;  /* 0xffffc0000f1b9984 */ /* 0x000e240000000800 */
[----:B0-----:R-:W-:-:S05]  /*0a60*/  @!P1 IMAD.IADD R27, R22, 0x1, R27 ;  /* 0x00000001161b9824 */ /* 0x001fca00078e021b */
[----:B------:R-:W-:Y:S04]  /*0a70*/  @!P1 STS [R10], R27 ;  /* 0x0000001b0a009388 */ /* 0x000fe80000000800 */
[----:B------:R-:W-:Y:S01]  /*0a80*/  @!P1 STS [R15+-0x40], R22 ;  /* 0xffffc0160f009388 */ /* 0x000fe20000000800 */
[----:B------:R-:W-:Y:S01]  /*0a90*/  BAR.SYNC.DEFER_BLOCKING 0x0 ;  /* 0x0000000000007b1d */ /* 0x000fe20000010000 */
[----:B------:R-:W-:-:S05]  /*0aa0*/  ISETP.GE.AND P1, PT, R6, UR10, PT ;  /* 0x0000000a06007c0c */ /* 0x000fca000bf26270 */
[----:B------:R-:W-:Y:S04]  /*0ab0*/  @!P2 LDS R23, [R10] ;  /* 0x000000000a17a984 */ /* 0x000fe80000000800 */
[----:B------:R-:W0:Y:S02]  /*0ac0*/  @!P2 LDS R24, [R14+-0x20] ;  /* 0xffffe0000e18a984 */ /* 0x000e240000000800 */
[----:B0-----:R-:W-:-:S05]  /*0ad0*/  @!P2 IMAD.IADD R25, R23, 0x1, R24 ;  /* 0x000000011719a824 */ /* 0x001fca00078e0218 */
[----:B------:R0:W-:Y:S04]  /*0ae0*/  @!P2 STS [R10], R25 ;  /* 0x000000190a00a388 */ /* 0x0001e80000000800 */
[----:B------:R-:W-:Y:S01]  /*0af0*/  @!P2 STS [R14+-0x20], R23 ;  /* 0xffffe0170e00a388 */ /* 0x000fe20000000800 */
[----:B------:R-:W-:Y:S01]  /*0b00*/  BAR.SYNC.DEFER_BLOCKING 0x0 ;  /* 0x0000000000007b1d */ /* 0x000fe20000010000 */
[----:B0-----:R-:W-:-:S05]  /*0b10*/  LOP3.LUT R25, R0, 0x1, RZ, 0xc0, !PT ;  /* 0x0000000100197812 */ /* 0x001fca00078ec0ff */
[----:B------:R-:W-:Y:S04]  /*0b20*/  @!P0 LDS R24, [R10] ;  /* 0x000000000a188984 */ /* 0x000fe80000000800 */
[----:B------:R-:W0:Y:S02]  /*0b30*/  @!P0 LDS R29, [R13+-0x10] ;  /* 0xfffff0000d1d8984 */ /* 0x000e240000000800 */
[----:B0-----:R-:W-:-:S05]  /*0b40*/  @!P0 IMAD.IADD R29, R24, 0x1, R29 ;  /* 0x00000001181d8824 */ /* 0x001fca00078e021d */
[----:B------:R-:W-:Y:S04]  /*0b50*/  @!P0 STS [R10], R29 ;  /* 0x0000001d0a008388 */ /* 0x000fe80000000800 */
[----:B------:R-:W-:Y:S01]  /*0b60*/  @!P0 STS [R13+-0x10], R24 ;  /* 0xfffff0180d008388 */ /* 0x000fe20000000800 */
[----:B------:R-:W-:Y:S01]  /*0b70*/  BAR.SYNC.DEFER_BLOCKING 0x0 ;  /* 0x0000000000007b1d */ /* 0x000fe20000010000 */
[----:B------:R-:W-:-:S05]  /*0b80*/  ISETP.NE.U32.AND P0, PT, R25, 0x1, PT ;  /* 0x000000011900780c */ /* 0x000fca0003f05070 */
        /* <DEDUP_REMOVED lines=12> */
[----:B------:R-:W0:Y:S04]  /*0c50*/  LDS R27, [R10] ;  /* 0x000000000a1b7984 */ /* 0x000e280000000800 */
[----:B0-----:R0:W-:Y:S01]  /*0c60*/  STG.E desc[UR8][R4.64], R27 ;  /* 0x0000001b04007986 */ /* 0x0011e2000c101908 */
[----:B------:R-:W-:Y:S05]  /*0c70*/  @!P1 BRA `(.L_x_21) ;  /* 0xfffffff400b09947 */ /* 0x000fea000383ffff */
[----:B------:R-:W-:Y:S05]  /*0c80*/  EXIT ;  /* 0x000000000000794d */ /* 0x000fea0003800000 */
.L_x_22:
        /* <DEDUP_REMOVED lines=15> */
.L_x_30:


//--------------------- .text._Z7addScanPiS_i     --------------------------
	.section	.text._Z7addScanPiS_i,"ax",@progbits
	.align	128
        .global         _Z7addScanPiS_i
        .type           _Z7addScanPiS_i,@function
        .size           _Z7addScanPiS_i,(.L_x_31 - _Z7addScanPiS_i)
        .other          _Z7addScanPiS_i,@"STO_CUDA_ENTRY STV_DEFAULT"
_Z7addScanPiS_i:
.text._Z7addScanPiS_i:
[----:B------:R-:W-:Y:S08]  /*0000*/  LDC R1, c[0x0][0x37c] ;  /* 0x0000df00ff017b82 */ /* 0x000ff00000000800 */
[----:B------:R-:W0:Y:S08]  /*0010*/  S2UR UR5, SR_CTAID.X ;  /* 0x00000000000579c3 */ /* 0x000e300000002500 */
[----:B------:R-:W1:Y:S08]  /*0020*/  LDC R0, c[0x0][0x390] ;  /* 0x0000e400ff007b82 */ /* 0x000e700000000800 */
[----:B------:R-:W2:Y:S01]  /*0030*/  LDC R3, c[0x0][0x370] ;  /* 0x0000dc00ff037b82 */ /* 0x000ea20000000800 */
[----:B0-----:R-:W-:-:S06]  /*0040*/  UIADD3 UR4, UPT, UPT, UR5, 0x1, URZ ;  /* 0x0000000105047890 */ /* 0x001fcc000fffe0ff */
[----:B-1----:R-:W-:-:S13]  /*0050*/  ISETP.LE.AND P0, PT, R0, UR4, PT ;  /* 0x0000000400007c0c */ /* 0x002fda000bf03270 */
[----:B--2---:R-:W-:Y:S05]  /*0060*/  @P0 EXIT ;  /* 0x000000000000094d */ /* 0x004fea0003800000 */
[----:B------:R-:W0:Y:S01]  /*0070*/  I2F.U32.RP R2, R3 ;  /* 0x0000000300027306 */ /* 0x000e220000209000 */
[----:B------:R-:W-:Y:S01]  /*0080*/  IMAD.U32 R5, RZ, RZ, UR4 ;  /* 0x00000004ff057e24 */ /* 0x000fe2000f8e00ff */
[----:B------:R-:W-:Y:S01]  /*0090*/  MOV R4, UR5 ;  /* 0x0000000500047c02 */ /* 0x000fe20008000f00 */
[----:B------:R-:W1:Y:S01]  /*00a0*/  LDCU UR4, c[0x0][0x360] ;  /* 0x00006c00ff0477ac */ /* 0x000e620008000800 */
[-C--:B------:R-:W-:Y:S02]  /*00b0*/  LOP3.LUT R8, RZ, R3.reuse, RZ, 0x33, !PT ;  /* 0x00000003ff087212 */ /* 0x080fe400078e33ff */
[----:B------:R-:W-:Y:S01]  /*00c0*/  VIADDMNMX R9, R5, R3, R0, !PT ;  /* 0x0000000305097246 */ /* 0x000fe20007800100 */
[----:B------:R-:W2:Y:S03]  /*00d0*/  LDCU.64 UR6, c[0x0][0x358] ;  /* 0x00006b00ff0677ac */ /* 0x000ea60008000a00 */
[----:B------:R-:W-:-:S04]  /*00e0*/  IADD3 R9, PT, PT, -R4, R9, R8 ;  /* 0x0000000904097210 */ /* 0x000fc80007ffe108 */
[C---:B------:R-:W-:Y:S01]  /*00f0*/  ISETP.NE.AND P0, PT, R9.reuse, RZ, PT ;  /* 0x000000ff0900720c */ /* 0x040fe20003f05270 */
[----:B0-----:R-:W0:Y:S02]  /*0100*/  MUFU.RCP R2, R2 ;  /* 0x0000000200027308 */ /* 0x001e240000001000 */
[----:B0-----:R-:W-:Y:S02]  /*0110*/  IADD3 R6, PT, PT, R2, 0xffffffe, RZ ;  /* 0x0ffffffe02067810 */ /* 0x001fe40007ffe0ff */
[----:B------:R-:W-:-:S04]  /*0120*/  IADD3 R2, PT, PT, R9, -0x1, RZ ;  /* 0xffffffff09027810 */ /* 0x000fc80007ffe0ff */
[----:B------:R0:W3:Y:S04]  /*0130*/  F2I.FTZ.U32.TRUNC.NTZ R7, R6 ;  /* 0x0000000600077305 */ /* 0x0000e8000021f000 */
[----:B------:R-:W-:Y:S01]  /*0140*/  @!P0 IADD3 R2, PT, PT, R9, RZ, RZ ;  /* 0x000000ff09028210 */ /* 0x000fe20007ffe0ff */
[----:B0-----:R-:W-:Y:S02]  /*0150*/  IMAD.MOV.U32 R6, RZ, RZ, RZ ;  /* 0x000000ffff067224 */ /* 0x001fe400078e00ff */
[----:B---3--:R-:W-:-:S04]  /*0160*/  IMAD.MOV R10, RZ, RZ, -R7 ;  /* 0x000000ffff0a7224 */ /* 0x008fc800078e0a07 */
[----:B------:R-:W-:-:S04]  /*0170*/  IMAD R11, R10, R3, RZ ;  /* 0x000000030a0b7224 */ /* 0x000fc800078e02ff */
[----:B------:R-:W-:-:S06]  /*0180*/  IMAD.HI.U32 R7, R7, R11, R6 ;  /* 0x0000000b07077227 */ /* 0x000fcc00078e0006 */
[----:B------:R-:W-:-:S04]  /*0190*/  IMAD.HI.U32 R7, R7, R2, RZ ;  /* 0x0000000207077227 */ /* 0x000fc800078e00ff */
[----:B------:R-:W-:-:S04]  /*01a0*/  IMAD.MOV R6, RZ, RZ, -R7 ;  /* 0x000000ffff067224 */ /* 0x000fc800078e0a07 */
[----:B------:R-:W-:Y:S01]  /*01b0*/  IMAD R2, R3, R6, R2 ;  /* 0x0000000603027224 */ /* 0x000fe200078e0202 */
[----:B------:R-:W-:-:S04]  /*01c0*/  SEL R6, RZ, 0x1, !P0 ;  /* 0x00000001ff067807 */ /* 0x000fc80004000000 */
[----:B------:R-:W-:-:S13]  /*01d0*/  ISETP.GE.U32.AND P2, PT, R2, R3, PT ;  /* 0x000000030200720c */ /* 0x000fda0003f46070 */
[-C--:B------:R-:W-:Y:S01]  /*01e0*/  @P2 IADD3 R2, PT, PT, R2, -R3.reuse, RZ ;  /* 0x8000000302022210 */ /* 0x080fe20007ffe0ff */
[----:B------:R-:W-:Y:S01]  /*01f0*/  @P2 VIADD R7, R7, 0x1 ;  /* 0x0000000107072836 */ /* 0x000fe20000000000 */
[----:B------:R-:W-:Y:S02]  /*0200*/  ISETP.NE.U32.AND P2, PT, R3, RZ, PT ;  /* 0x000000ff0300720c */ /* 0x000fe40003f45070 */
[----:B------:R-:W-:Y:S02]  /*0210*/  ISETP.GE.U32.AND P1, PT, R2, R3, PT ;  /* 0x000000030200720c */ /* 0x000fe40003f26070 */
[----:B------:R-:W0:Y:S11]  /*0220*/  S2R R2, SR_TID.X ;  /* 0x0000000000027919 */ /* 0x000e360000002100 */
[----:B------:R-:W-:-:S04]  /*0230*/  @P1 IADD3 R7, PT, PT, R7, 0x1, RZ ;  /* 0x0000000107071810 */ /* 0x000fc80007ffe0ff */
[----:B------:R-:W-:-:S05]  /*0240*/  SEL R7, R8, R7, !P2 ;  /* 0x0000000708077207 */ /* 0x000fca0005000000 */
[----:B------:R-:W-:-:S05]  /*0250*/  IMAD.IADD R16, R6, 0x1, R7 ;  /* 0x0000000106107824 */ /* 0x000fca00078e0207 */
[----:B------:R-:W-:-:S04]  /*0260*/  LOP3.LUT R6, R16, 0x3, RZ, 0xc0, !PT ;  /* 0x0000000310067812 */ /* 0x000fc800078ec0ff */
[----:B------:R-:W-:-:S13]  /*0270*/  ISETP.NE.AND P0, PT, R6, 0x3, PT ;  /* 0x000000030600780c */ /* 0x000fda0003f05270 */
[----:B012---:R-:W-:Y:S05]  /*0280*/  @!P0 BRA `(.L_x_23) ;  /* 0x0000000000608947 */ /* 0x007fea0003800000 */
[----:B------:R-:W0:Y:S01]  /*0290*/  LDC.64 R8, c[0x0][0x388] ;  /* 0x0000e200ff087b82 */ /* 0x000e220000000a00 */
[----:B------:R-:W-:Y:S01]  /*02a0*/  IADD3 R10, PT, PT, R16, 0x1, RZ ;  /* 0x00000001100a7810 */ /* 0x000fe20007ffe0ff */
[----:B------:R-:W-:Y:S02]  /*02b0*/  IMAD R14, R5, UR4, R2 ;  /* 0x00000004050e7c24 */ /* 0x000fe4000f8e0202 */
[----:B------:R-:W-:Y:S01]  /*02c0*/  IMAD R5, R3, UR4, RZ ;  /* 0x0000000403057c24 */ /* 0x000fe2000f8e02ff */
[----:B------:R-:W-:-:S03]  /*02d0*/  LOP3.LUT R10, R10, 0x3, RZ, 0xc0, !PT ;  /* 0x000000030a0a7812 */ /* 0x000fc600078ec0ff */
[----:B------:R-:W1:Y:S01]  /*02e0*/  LDC.64 R6, c[0x0][0x380] ;  /* 0x0000e000ff067b82 */ /* 0x000e620000000a00 */
[----:B------:R-:W-:Y:S01]  /*02f0*/  IADD3 R15, PT, PT, -R10, RZ, RZ ;  /* 0x000000ff0a0f7210 */ /* 0x000fe20007ffe1ff */
[----:B0-----:R-:W-:-:S03]  /*0300*/  IMAD.WIDE.U32 R8, R4, 0x4, R8 ;  /* 0x0000000404087825 */ /* 0x001fc600078e0008 */
[----:B------:R-:W-:-:S05]  /*0310*/  IADD3 R12, P0, PT, R8, 0x4, RZ ;  /* 0x00000004080c7810 */ /* 0x000fca0007f1e0ff */
[----:B-1----:R-:W-:-:S08]  /*0320*/  IMAD.X R11, RZ, RZ, R9, P0 ;  /* 0x000000ffff0b7224 */ /* 0x002fd000000e0609 */
.L_x_24:
[----:B0-----:R-:W-:-:S04]  /*0330*/  IMAD.WIDE R8, R14, 0x4, R6 ;  /* 0x000000040e087825 */ /* 0x001fc800078e0206 */
[----:B------:R-:W-:Y:S02]  /*0340*/  IMAD.MOV.U32 R13, RZ, RZ, R11 ;  /* 0x000000ffff0d7224 */ /* 0x000fe400078e000b */
[----:B------:R-:W2:Y:S04]  /*0350*/  LDG.E R11, desc[UR6][R8.64] ;  /* 0x00000006080b7981 */ /* 0x000ea8000c1e1900 */
[----:B------:R-:W2:Y:S01]  /*0360*/  LDG.E R10, desc[UR6][R12.64] ;  /* 0x000000060c0a7981 */ /* 0x000ea2000c1e1900 */
[----:B------:R-:W-:-:S05]  /*0370*/  VIADD R15, R15, 0x1 ;  /* 0x000000010f0f7836 */ /* 0x000fca0000000000 */
[----:B------:R-:W-:Y:S01]  /*0380*/  ISETP.NE.AND P0, PT, R15, RZ, PT ;  /* 0x000000ff0f00720c */ /* 0x000fe20003f05270 */
[----:B------:R-:W-:Y:S01]  /*0390*/  IMAD.IADD R4, R3, 0x1, R4 ;  /* 0x0000000103047824 */ /* 0x000fe200078e0204 */
[----:B------:R-:W-:Y:S02]  /*03a0*/  IADD3 R14, PT, PT, R5, R14, RZ ;  /* 0x0000000e050e7210 */ /* 0x000fe40007ffe0ff */
[----:B--2---:R-:W-:Y:S01]  /*03b0*/  IADD3 R17, PT, PT, R10, R11, RZ ;  /* 0x0000000b0a117210 */ /* 0x004fe20007ffe0ff */
[----:B------:R-:W-:-:S04]  /*03c0*/  IMAD.WIDE.U32 R10, R3, 0x4, R12 ;  /* 0x00000004030a7825 */ /* 0x000fc800078e000c */
[----:B------:R0:W-:Y:S01]  /*03d0*/  STG.E desc[UR6][R8.64], R17 ;  /* 0x0000001108007986 */ /* 0x0001e2000c101906 */
[----:B------:R-:W-:-:S03]  /*03e0*/  MOV R12, R10 ;  /* 0x0000000a000c7202 */ /* 0x000fc60000000f00 */
[----:B------:R-:W-:Y:S05]  /*03f0*/  @P0 BRA `(.L_x_24) ;  /* 0xfffffffc00cc0947 */ /* 0x000fea000383ffff */
[----:B------:R-:W-:-:S07]  /*0400*/  VIADD R5, R4, 0x1 ;  /* 0x0000000104057836 */ /* 0x000fce0000000000 */
.L_x_23:
[----:B------:R-:W-:-:S13]  /*0410*/  ISETP.GE.U32.AND P0, PT, R16, 0x3, PT ;  /* 0x000000031000780c */ /* 0x000fda0003f06070 */
[----:B------:R-:W-:Y:S05]  /*0420*/  @!P0 EXIT ;  /* 0x000000000000894d */ /* 0x000fea0003800000 */
.L_x_25:
[----:B0-----:R-:W0:Y:S01]  /*0430*/  LDC.64 R8, c[0x0][0x388] ;  /* 0x0000e200ff087b82 */ /* 0x001e220000000a00 */
[----:B--2---:R-:W-:-:S07]  /*0440*/  IMAD R11, R5, UR4, R2 ;  /* 0x00000004050b7c24 */ /* 0x004fce000f8e0202 */
[----:B------:R-:W1:Y:S01]  /*0450*/  LDC.64 R6, c[0x0][0x380] ;  /* 0x0000e000ff067b82 */ /* 0x000e620000000a00 */
[----:B0-----:R-:W-:-:S06]  /*0460*/  IMAD.WIDE.U32 R12, R5, 0x4, R8 ;  /* 0x00000004050c7825 */ /* 0x001fcc00078e0008 */
[----:B------:R-:W2:Y:S01]  /*0470*/  LDG.E R12, desc[UR6][R12.64] ;  /* 0x000000060c0c7981 */ /* 0x000ea2000c1e1900 */
[----:B-1----:R-:W-:-:S05]  /*0480*/  IMAD.WIDE R10, R11, 0x4, R6 ;  /* 0x000000040b0a7825 */ /* 0x002fca00078e0206 */
[----:B------:R-:W2:Y:S01]  /*0490*/  LDG.E R15, desc[UR6][R10.64] ;  /* 0x000000060a0f7981 */ /* 0x000ea2000c1e1900 */
[----:B------:R-:W-:-:S05]  /*04a0*/  IADD3 R17, PT, PT, R3, R5, RZ ;  /* 0x0000000503117210 */ /* 0x000fca0007ffe0ff */
[----:B------:R-:W-:-:S04]  /*04b0*/  IMAD R5, R17, UR4, R2 ;  /* 0x0000000411057c24 */ /* 0x000fc8000f8e0202 */
[----:B------:R-:W-:Y:S01]  /*04c0*/  IMAD.WIDE R4, R5, 0x4, R6 ;  /* 0x0000000405047825 */ /* 0x000fe200078e0206 */
[----:B--2---:R-:W-:-:S03]  /*04d0*/  IADD3 R19, PT, PT, R12, R15, RZ ;  /* 0x0000000f0c137210 */ /* 0x004fc60007ffe0ff */
[C---:B------:R-:W-:Y:S02]  /*04e0*/  IMAD.WIDE.U32 R14, R17.reuse, 0x4, R8 ;  /* 0x00000004110e7825 */ /* 0x040fe400078e0008 */
[----:B------:R0:W-:Y:S04]  /*04f0*/  STG.E desc[UR6][R10.64], R19 ;  /* 0x000000130a007986 */ /* 0x0001e8000c101906 */
[----:B------:R-:W2:Y:S04]  /*0500*/  LDG.E R14, desc[UR6][R14.64] ;  /* 0x000000060e0e7981 */ /* 0x000ea8000c1e1900 */
[----:B------:R-:W2:Y:S01]  /*0510*/  LDG.E R21, desc[UR6][R4.64] ;  /* 0x0000000604157981 */ /* 0x000ea2000c1e1900 */
[----:B------:R-:W-:-:S04]  /*0520*/  IMAD.IADD R23, R17, 0x1, R3 ;  /* 0x0000000111177824 */ /* 0x000fc800078e0203 */
[C---:B------:R-:W-:Y:S02]  /*0530*/  IMAD R13, R23.reuse, UR4, R2 ;  /* 0x00000004170d7c24 */ /* 0x040fe4000f8e0202 */
[----:B------:R-:W-:-:S04]  /*0540*/  IMAD.WIDE.U32 R16, R23, 0x4, R8 ;  /* 0x0000000417107825 */ /* 0x000fc800078e0008 */
[----:B------:R-:W-:Y:S01]  /*0550*/  IMAD.WIDE R12, R13, 0x4, R6 ;  /* 0x000000040d0c7825 */ /* 0x000fe200078e0206 */
[----:B--2---:R-:W-:-:S05]  /*0560*/  IADD3 R21, PT, PT, R14, R21, RZ ;  /* 0x000000150e157210 */ /* 0x004fca0007ffe0ff */
[----:B------:R1:W-:Y:S04]  /*0570*/  STG.E desc[UR6][R4.64], R21 ;  /* 0x0000001504007986 */ /* 0x0003e8000c101906 */
[----:B------:R-:W2:Y:S04]  /*0580*/  LDG.E R16, desc[UR6][R16.64] ;  /* 0x0000000610107981 */ /* 0x000ea8000c1e1900 */
[----:B------:R-:W2:Y:S01]  /*0590*/  LDG.E R25, desc[UR6][R12.64] ;  /* 0x000000060c197981 */ /* 0x000ea2000c1e1900 */
[----:B------:R-:W-:-:S05]  /*05a0*/  IADD3 R23, PT, PT, R23, R3, RZ ;  /* 0x0000000317177210 */ /* 0x000fca0007ffe0ff */
[C---:B0-----:R-:W-:Y:S02]  /*05b0*/  IMAD R11, R23.reuse, UR4, R2 ;  /* 0x00000004170b7c24 */ /* 0x041fe4000f8e0202 */
[----:B------:R-:W-:-:S04]  /*05c0*/  IMAD.WIDE.U32 R8, R23, 0x4, R8 ;  /* 0x0000000417087825 */ /* 0x000fc800078e0008 */
[----:B------:R-:W-:-:S04]  /*05d0*/  IMAD.WIDE R6, R11, 0x4, R6 ;  /* 0x000000040b067825 */ /* 0x000fc800078e0206 */
[----:B--2---:R-:W-:-:S05]  /*05e0*/  IMAD.IADD R25, R16, 0x1, R25 ;  /* 0x0000000110197824 */ /* 0x004fca00078e0219 */
[----:B------:R2:W-:Y:S04]  /*05f0*/  STG.E desc[UR6][R12.64], R25 ;  /* 0x000000190c007986 */ /* 0x0005e8000c101906 */
[----:B------:R-:W3:Y:S04]  /*0600*/  LDG.E R8, desc[UR6][R8.64] ;  /* 0x0000000608087981 */ /* 0x000ee8000c1e1900 */
[----:B------:R-:W3:Y:S01]  /*0610*/  LDG.E R11, desc[UR6][R6.64] ;  /* 0x00000006060b7981 */ /* 0x000ee2000c1e1900 */
[----:B-1----:R-:W-:-:S04]  /*0620*/  IADD3 R5, PT, PT, R23, R3, RZ ;  /* 0x0000000317057210 */ /* 0x002fc80007ffe0ff */
[----:B------:R-:W-:Y:S02]  /*0630*/  ISETP.GE.AND P0, PT, R5, R0, PT ;  /* 0x000000000500720c */ /* 0x000fe40003f06270 */
[----:B---3--:R-:W-:-:S05]  /*0640*/  IADD3 R11, PT, PT, R8, R11, RZ ;  /* 0x0000000b080b7210 */ /* 0x008fca0007ffe0ff */
[----:B------:R2:W-:Y:S06]  /*0650*/  STG.E desc[UR6][R6.64], R11 ;  /* 0x0000000b06007986 */ /* 0x0005ec000c101906 */
[----:B------:R-:W-:Y:S05]  /*0660*/  @!P0 BRA `(.L_x_25) ;  /* 0xfffffffc00708947 */ /* 0x000fea000383ffff */
[----:B------:R-:W-:Y:S05]  /*0670*/  EXIT ;  /* 0x000000000000794d */ /* 0x000fea0003800000 */
.L_x_26:
        /* <DEDUP_REMOVED lines=16> */
.L_x_31:


//--------------------- .nv.shared.reserved.0     --------------------------
	.section	.nv.shared.reserved.0,"aw",@nobits
	.weak		__nv_reservedSMEM_offset_0_alias
	.size		__nv_reservedSMEM_offset_0_alias, 0, 64
	.other		__nv_reservedSMEM_offset_0_alias,@"STO_CUDA_RESERVED_SHARED STV_DEFAULT"
__nv_reservedSMEM_offset_0_alias:
	.zero		0
	.zero		64


//--------------------- .nv.shared._Z10prefixScanPiS_i --------------------------
	.section	.nv.shared._Z10prefixScanPiS_i,"aw",@nobits
	.sectionflags	@""
	.align	4
.nv.shared._Z10prefixScanPiS_i:
	.zero		5120


//--------------------- .nv.constant0._Z8finalResPiS_i --------------------------
	.section	.nv.constant0._Z8finalResPiS_i,"a",@progbits
	.sectionflags	@""
	.align	4
.nv.constant0._Z8finalResPiS_i:
	.zero		916


//--------------------- .nv.constant0._Z7initResPi --------------------------
	.section	.nv.constant0._Z7initResPi,"a",@progbits
	.sectionflags	@""
	.align	4
.nv.constant0._Z7initResPi:
	.zero		904


//--------------------- .nv.constant0._Z4histPiS_i --------------------------
	.section	.nv.constant0._Z4histPiS_i,"a",@progbits
	.sectionflags	@""
	.align	4
.nv.constant0._Z4histPiS_i:
	.zero		916


//--------------------- .nv.constant0._Z10prefixScanPiS_i --------------------------
	.section	.nv.constant0._Z10prefixScanPiS_i,"a",@progbits
	.sectionflags	@""
	.align	4
.nv.constant0._Z10prefixScanPiS_i:
	.zero		916


//--------------------- .nv.constant0._Z7addScanPiS_i --------------------------
	.section	.nv.constant0._Z7addScanPiS_i,"a",@progbits
	.sectionflags	@""
	.align	4
.nv.constant0._Z7addScanPiS_i:
	.zero		916


//--------------------- SYMBOLS --------------------------

	.type		.nv.reservedSmem.offset0,@object
	.size		.nv.reservedSmem.offset0,0x4
	.type		.nv.reservedSmem.cap,@object
	.size		.nv.reservedSmem.cap,0x4
